// auto-generated by cutlass_sweep.gemm — config: {"arch": "sm_90", "cluster_m": 1, "cluster_n": 1, "dtype": "fp32", "dtype_b": "fp32", "layout": "nt", "stages": 6, "tile_k": 128, "tile_m": 256, "tile_n": 64}
#include "cutlass/cutlass.h"
#include "cutlass/gemm/collective/collective_builder.hpp"
#include "cutlass/gemm/device/gemm_universal_adapter.h"
#include "cutlass/gemm/kernel/gemm_universal.hpp"
#include "cutlass/epilogue/collective/collective_builder.hpp"

using ElemA = float;
using ElemB = float;
using ElemCD = float;
using Acc  = float;
using TileShape    = cute::Shape<cute::_256, cute::_64, cute::_128>;
using ClusterShape = cute::Shape<cute::_1, cute::_1, cute::_1>;

using CollectiveEpilogue = typename cutlass::epilogue::collective::CollectiveBuilder<
    cutlass::arch::Sm90, cutlass::arch::OpClassTensorOp,
    TileShape, ClusterShape,
    cutlass::epilogue::collective::EpilogueTileAuto,
    Acc, Acc,
    ElemCD, cutlass::layout::RowMajor, 128 / cutlass::sizeof_bits<ElemCD>::value,
    ElemCD, cutlass::layout::RowMajor, 128 / cutlass::sizeof_bits<ElemCD>::value,
    cutlass::epilogue::collective::EpilogueScheduleAuto
  >::CollectiveOp;

using CollectiveMainloop = typename cutlass::gemm::collective::CollectiveBuilder<
    cutlass::arch::Sm90, cutlass::arch::OpClassTensorOp,
    ElemA, cutlass::layout::RowMajor, 128 / cutlass::sizeof_bits<ElemA>::value,
    ElemB, cutlass::layout::ColumnMajor, 128 / cutlass::sizeof_bits<ElemB>::value,
    Acc,
    TileShape, ClusterShape,
    cutlass::gemm::collective::StageCount<6>,
    cutlass::gemm::collective::KernelScheduleAuto
  >::CollectiveOp;

using GemmKernel = cutlass::gemm::kernel::GemmUniversal<
    cute::Shape<int,int,int,int>,
    CollectiveMainloop,
    CollectiveEpilogue
>;
using Gemm = cutlass::gemm::device::GemmUniversalAdapter<GemmKernel>;

// Force the device kernel symbol into the cubin without needing a host main.
auto* _anchor = &cutlass::device_kernel<GemmKernel>;


// ===== COMPILED SASS (sm_90a) =====

	.target	sm_90a

	.elftype	@"ET_EXEC"


//--------------------- .note.nv.tkinfo           --------------------------
	.section	.note.nv.tkinfo,"",@"SHT_NOTE"
	.sectionflags	@"SHF_NOTE_NV_TKINFO"
	.tkinfo
        /*0018*/ 	.word	0x00000002
        /*0030*/ 	.string	""
        /*0030*/ 	.string	"ptxas"
        /*0030*/ 	.string	"Cuda compilation tools, release 13.0, V13.0.88"
        /*0030*/ 	.string	"Build cuda_13.0.r13.0/compiler.36424714_0"
        /*0030*/ 	.string	"-arch sm_90a -m 64 "



//--------------------- .note.nv.cuinfo           --------------------------
	.section	.note.nv.cuinfo,"",@"SHT_NOTE"
	.sectionflags	@"SHF_NOTE_NV_CUINFO"
        /*0018*/ 	.short	0x0002
        /*001a*/ 	.short	0x005a
        /*001c*/ 	.short	0x0082
	.zero		2


//--------------------- .nv.info                  --------------------------
	.section	.nv.info,"",@"SHT_CUDA_INFO"
	.align	4


	//----- nvinfo : EIATTR_REGCOUNT
	.align		4
        /*0000*/ 	.byte	0x04, 0x2f
        /*0002*/ 	.short	(.L_15 - .L_14)
	.align		4
.L_14:
        /*0004*/ 	.word	index@(_ZN7cutlass13device_kernelINS_4gemm6kernel13GemmUniversalIN4cute5tupleIJiiiiEEENS1_10collective13CollectiveMmaINS1_34MainloopSm90TmaGmmaWarpSpecializedILi6ENS5_IJNS4_1CILi1EEESB_SB_EEENS1_35KernelTmaWarpSpecializedCooperativeEEENS5_IJNSA_ILi256EEENSA_ILi64EEENSA_ILi128EEEEEEfNS5_IJlSB_lEEEfSJ_NS4_8TiledMMAINS4_8MMA_AtomIJNS4_4SM904GMMA29MMA_64x64x8_F32TF32TF32_SS_TNILNSN_7ScaleInE1ELSP_1EEEEEENS4_6LayoutINS5_IJNSA_ILi2EEESB_SB_EEENS5_IJSB_NSA_ILi0EEESV_EEEEENS5_IJNS4_10UnderscoreESY_SY_EEEEENS4_13SM90_TMA_LOADENS4_14ComposedLayoutINS4_7SwizzleILi3ELi4ELi3EEENS4_18smem_ptr_flag_bitsILi32EEENSS_INS5_IJNSA_ILi8EEENSA_ILi32EEEEEENS5_IJS18_SB_EEEEEEEvNS4_8identityES11_S1C_vS1D_EENS_8epilogue10collective6detail29Sm90TmaWarpSpecializedAdapterINS1G_15DefaultEpilogueIfSJ_SJ_NS1F_6thread17LinearCombinationIfLi1EffLNS1K_9ScaleType4KindE0ELNS_15FloatRoundStyleE2EfEENS1_15EpilogueDefaultEEEEEvvEEEEvNT_6ParamsE)
        /*0008*/ 	.word	0x000000a8


	//----- nvinfo : EIATTR_FRAME_SIZE
	.align		4
.L_15:
        /*000c*/ 	.byte	0x04, 0x11
        /*000e*/ 	.short	(.L_17 - .L_16)
	.align		4
.L_16:
        /*0010*/ 	.word	index@(_ZN7cutlass13device_kernelINS_4gemm6kernel13GemmUniversalIN4cute5tupleIJiiiiEEENS1_10collective13CollectiveMmaINS1_34MainloopSm90TmaGmmaWarpSpecializedILi6ENS5_IJNS4_1CILi1EEESB_SB_EEENS1_35KernelTmaWarpSpecializedCooperativeEEENS5_IJNSA_ILi256EEENSA_ILi64EEENSA_ILi128EEEEEEfNS5_IJlSB_lEEEfSJ_NS4_8TiledMMAINS4_8MMA_AtomIJNS4_4SM904GMMA29MMA_64x64x8_F32TF32TF32_SS_TNILNSN_7ScaleInE1ELSP_1EEEEEENS4_6LayoutINS5_IJNSA_ILi2EEESB_SB_EEENS5_IJSB_NSA_ILi0EEESV_EEEEENS5_IJNS4_10UnderscoreESY_SY_EEEEENS4_13SM90_TMA_LOADENS4_14ComposedLayoutINS4_7SwizzleILi3ELi4ELi3EEENS4_18smem_ptr_flag_bitsILi32EEENSS_INS5_IJNSA_ILi8EEENSA_ILi32EEEEEENS5_IJS18_SB_EEEEEEEvNS4_8identityES11_S1C_vS1D_EENS_8epilogue10collective6detail29Sm90TmaWarpSpecializedAdapterINS1G_15DefaultEpilogueIfSJ_SJ_NS1F_6thread17LinearCombinationIfLi1EffLNS1K_9ScaleType4KindE0ELNS_15FloatRoundStyleE2EfEENS1_15EpilogueDefaultEEEEEvvEEEEvNT_6ParamsE)
        /*0014*/ 	.word	0x00000000


	//----- nvinfo : EIATTR_MIN_STACK_SIZE
	.align		4
.L_17:
        /*0018*/ 	.byte	0x04, 0x12
        /*001a*/ 	.short	(.L_19 - .L_18)
	.align		4
.L_18:
        /*001c*/ 	.word	index@(_ZN7cutlass13device_kernelINS_4gemm6kernel13GemmUniversalIN4cute5tupleIJiiiiEEENS1_10collective13CollectiveMmaINS1_34MainloopSm90TmaGmmaWarpSpecializedILi6ENS5_IJNS4_1CILi1EEESB_SB_EEENS1_35KernelTmaWarpSpecializedCooperativeEEENS5_IJNSA_ILi256EEENSA_ILi64EEENSA_ILi128EEEEEEfNS5_IJlSB_lEEEfSJ_NS4_8TiledMMAINS4_8MMA_AtomIJNS4_4SM904GMMA29MMA_64x64x8_F32TF32TF32_SS_TNILNSN_7ScaleInE1ELSP_1EEEEEENS4_6LayoutINS5_IJNSA_ILi2EEESB_SB_EEENS5_IJSB_NSA_ILi0EEESV_EEEEENS5_IJNS4_10UnderscoreESY_SY_EEEEENS4_13SM90_TMA_LOADENS4_14ComposedLayoutINS4_7SwizzleILi3ELi4ELi3EEENS4_18smem_ptr_flag_bitsILi32EEENSS_INS5_IJNSA_ILi8EEENSA_ILi32EEEEEENS5_IJS18_SB_EEEEEEEvNS4_8identityES11_S1C_vS1D_EENS_8epilogue10collective6detail29Sm90TmaWarpSpecializedAdapterINS1G_15DefaultEpilogueIfSJ_SJ_NS1F_6thread17LinearCombinationIfLi1EffLNS1K_9ScaleType4KindE0ELNS_15FloatRoundStyleE2EfEENS1_15EpilogueDefaultEEEEEvvEEEEvNT_6ParamsE)
        /*0020*/ 	.word	0x00000000
.L_19:


//--------------------- .nv.compat                --------------------------
	.section	.nv.compat,"",@"SHT_CUDA_COMPAT_INFO"
	.align	4
        /*0000*/ 	.byte	0x02, 0x09, 0x01, 0x00, 0x02, 0x02, 0x04, 0x00, 0x02, 0x05, 0x05, 0x00, 0x03, 0x07, 0x01, 0x01
        /*0010*/ 	.byte	0x02, 0x03, 0x01, 0x00, 0x02, 0x06, 0x01, 0x00, 0x04, 0x0b, 0x08, 0x00, 0x00, 0x00, 0x00, 0x00
        /*0020*/ 	.byte	0x00, 0x00, 0x00, 0x00


//--------------------- .nv.info._ZN7cutlass13device_kernelINS_4gemm6kernel13GemmUniversalIN4cute5tupleIJiiiiEEENS1_10collective13CollectiveMmaINS1_34MainloopSm90TmaGmmaWarpSpecializedILi6ENS5_IJNS4_1CILi1EEESB_SB_EEENS1_35KernelTmaWarpSpecializedCooperativeEEENS5_IJNSA_ILi256EEENSA_ILi64EEENSA_ILi128EEEEEEfNS5_IJlSB_lEEEfSJ_NS4_8TiledMMAINS4_8MMA_AtomIJNS4_4SM904GMMA29MMA_64x64x8_F32TF32TF32_SS_TNILNSN_7ScaleInE1ELSP_1EEEEEENS4_6LayoutINS5_IJNSA_ILi2EEESB_SB_EEENS5_IJSB_NSA_ILi0EEESV_EEEEENS5_IJNS4_10UnderscoreESY_SY_EEEEENS4_13SM90_TMA_LOADENS4_14ComposedLayoutINS4_7SwizzleILi3ELi4ELi3EEENS4_18smem_ptr_flag_bitsILi32EEENSS_INS5_IJNSA_ILi8EEENSA_ILi32EEEEEENS5_IJS18_SB_EEEEEEEvNS4_8identityES11_S1C_vS1D_EENS_8epilogue10collective6detail29Sm90TmaWarpSpecializedAdapterINS1G_15DefaultEpilogueIfSJ_SJ_NS1F_6thread17LinearCombinationIfLi1EffLNS1K_9ScaleType4KindE0ELNS_15FloatRoundStyleE2EfEENS1_15EpilogueDefaultEEEEEvvEEEEvNT_6ParamsE --------------------------
	.section	.nv.info._ZN7cutlass13device_kernelINS_4gemm6kernel13GemmUniversalIN4cute5tupleIJiiiiEEENS1_10collective13CollectiveMmaINS1_34MainloopSm90TmaGmmaWarpSpecializedILi6ENS5_IJNS4_1CILi1EEESB_SB_EEENS1_35KernelTmaWarpSpecializedCooperativeEEENS5_IJNSA_ILi256EEENSA_ILi64EEENSA_ILi128EEEEEEfNS5_IJlSB_lEEEfSJ_NS4_8TiledMMAINS4_8MMA_AtomIJNS4_4SM904GMMA29MMA_64x64x8_F32TF32TF32_SS_TNILNSN_7ScaleInE1ELSP_1EEEEEENS4_6LayoutINS5_IJNSA_ILi2EEESB_SB_EEENS5_IJSB_NSA_ILi0EEESV_EEEEENS5_IJNS4_10UnderscoreESY_SY_EEEEENS4_13SM90_TMA_LOADENS4_14ComposedLayoutINS4_7SwizzleILi3ELi4ELi3EEENS4_18smem_ptr_flag_bitsILi32EEENSS_INS5_IJNSA_ILi8EEENSA_ILi32EEEEEENS5_IJS18_SB_EEEEEEEvNS4_8identityES11_S1C_vS1D_EENS_8epilogue10collective6detail29Sm90TmaWarpSpecializedAdapterINS1G_15DefaultEpilogueIfSJ_SJ_NS1F_6thread17LinearCombinationIfLi1EffLNS1K_9ScaleType4KindE0ELNS_15FloatRoundStyleE2EfEENS1_15EpilogueDefaultEEEEEvvEEEEvNT_6ParamsE,"",@"SHT_CUDA_INFO"
	.sectionflags	@""
	.align	4


	//----- nvinfo : EIATTR_CUDA_API_VERSION
	.align		4
        /*0000*/ 	.byte	0x04, 0x37
        /*0002*/ 	.short	(.L_21 - .L_20)
.L_20:
        /*0004*/ 	.word	0x00000082


	//----- nvinfo : EIATTR_KPARAM_INFO
	.align		4
.L_21:
        /*0008*/ 	.byte	0x04, 0x17
        /*000a*/ 	.short	(.L_23 - .L_22)
.L_22:
        /*000c*/ 	.word	0x00000000
        /*0010*/ 	.short	0x0000
        /*0012*/ 	.short	0x0070
        /*0014*/ 	.byte	0x00, 0xf0, 0x01, 0x10


	//----- nvinfo : EIATTR_SPARSE_MMA_MASK
	.align		4
.L_23:
        /*0018*/ 	.byte	0x03, 0x50
        /*001a*/ 	.short	0x0000


	//----- nvinfo : EIATTR_MAXREG_COUNT
	.align		4
        /*001c*/ 	.byte	0x03, 0x1b
        /*001e*/ 	.short	0x00a8


	//----- nvinfo : EIATTR_NUM_BARRIERS
	.align		4
        /*0020*/ 	.byte	0x02, 0x4c
        /*0022*/ 	.byte	0x01
	.zero		1


	//----- nvinfo : EIATTR_EXTERNS
	.align		4
        /*0024*/ 	.byte	0x04, 0x0f
        /*0026*/ 	.short	(.L_25 - .L_24)


	//   ....[0]....
	.align		4
.L_24:
        /*0028*/ 	.word	index@(__assertfail)


	//----- nvinfo : EIATTR_MERCURY_ISA_VERSION
	.align		4
.L_25:
        /*002c*/ 	.byte	0x03, 0x5f
        /*002e*/ 	.short	0x0101


	//----- nvinfo : EIATTR_INT_WARP_WIDE_INSTR_OFFSETS
	.align		4
        /*0030*/ 	.byte	0x04, 0x31
        /*0032*/ 	.short	(.L_27 - .L_26)


	//   ....[0]....
.L_26:
        /*0034*/ 	.word	0x000003c0


	//   ....[1]....
        /*0038*/ 	.word	0x000003d0


	//   ....[2]....
        /*003c*/ 	.word	0x00000510


	//----- nvinfo : EIATTR_COOP_GROUP_MASK_REGIDS
	.align		4
.L_27:
        /*0040*/ 	.byte	0x04, 0x29
        /*0042*/ 	.short	(.L_29 - .L_28)


	//   ....[0]....
.L_28:
        /*0044*/ 	.word	0xffffffff


	//   ....[1]....
        /*0048*/ 	.word	0xffffffff


	//   ....[2]....
        /*004c*/ 	.word	0xffffffff


	//   ....[3]....
        /*0050*/ 	.word	0xffffffff


	//   ....[4]....
        /*0054*/ 	.word	0xffffffff


	//----- nvinfo : EIATTR_COOP_GROUP_INSTR_OFFSETS
	.align		4
.L_29:
        /*0058*/ 	.byte	0x04, 0x28
        /*005a*/ 	.short	(.L_31 - .L_30)


	//   ....[0]....
.L_30:
        /*005c*/ 	.word	0x00000060


	//   ....[1]....
        /*0060*/ 	.word	0x00000070


	//   ....[2]....
        /*0064*/ 	.word	0x00000130


	//   ....[3]....
        /*0068*/ 	.word	0x00000300


	//   ....[4]....
        /*006c*/ 	.word	0x00001240


	//----- nvinfo : EIATTR_REG_RECONFIG
	.align		4
.L_31:
        /*0070*/ 	.byte	0x01, 0x54
	.zero		2


	//----- nvinfo : EIATTR_SYSCALL_OFFSETS
	.align		4
        /*0074*/ 	.byte	0x04, 0x46
        /*0076*/ 	.short	(.L_33 - .L_32)


	//   ....[0]....
.L_32:
        /*0078*/ 	.word	0x00001430


	//----- nvinfo : EIATTR_MBARRIER_INSTR_OFFSETS
	.align		4
.L_33:
        /*007c*/ 	.byte	0x04, 0x39
        /*007e*/ 	.short	(.L_35 - .L_34)


	//   ....[0]....
.L_34:
        /*0080*/ 	.word	0x00000230
        /*0084*/ 	.word	0x000000ff
        /*0088*/ 	.word	0x00000000
        /*008c*/ 	.short	0x0100
        /*008e*/ 	.byte	0x08
	.zero		1


	//   ....[1]....
        /*0090*/ 	.word	0x00000240
        /*0094*/ 	.word	0x000000ff
        /*0098*/ 	.word	0x00000030
        /*009c*/ 	.short	0x0100
        /*009e*/ 	.byte	0x08
	.zero		1


	//   ....[2]....
        /*00a0*/ 	.word	0x00000250
        /*00a4*/ 	.word	0x000000ff
        /*00a8*/ 	.word	0x00000008
        /*00ac*/ 	.short	0x0100
        /*00ae*/ 	.byte	0x08
	.zero		1


	//   ....[3]....
        /*00b0*/ 	.word	0x00000260
        /*00b4*/ 	.word	0x000000ff
        /*00b8*/ 	.word	0x00000038
        /*00bc*/ 	.short	0x0100
        /*00be*/ 	.byte	0x08
	.zero		1


	//   ....[4]....
        /*00c0*/ 	.word	0x00000270
        /*00c4*/ 	.word	0x000000ff
        /*00c8*/ 	.word	0x00000010
        /*00cc*/ 	.short	0x0100
        /*00ce*/ 	.byte	0x08
	.zero		1


	//   ....[5]....
        /*00d0*/ 	.word	0x00000280
        /*00d4*/ 	.word	0x000000ff
        /*00d8*/ 	.word	0x00000040
        /*00dc*/ 	.short	0x0100
        /*00de*/ 	.byte	0x08
	.zero		1


	//   ....[6]....
        /*00e0*/ 	.word	0x00000290
        /*00e4*/ 	.word	0x000000ff
        /*00e8*/ 	.word	0x00000018
        /*00ec*/ 	.short	0x0100
        /*00ee*/ 	.byte	0x08
	.zero		1


	//   ....[7]....
        /*00f0*/ 	.word	0x000002a0
        /*00f4*/ 	.word	0x000000ff
        /*00f8*/ 	.word	0x00000048
        /*00fc*/ 	.short	0x0100
        /*00fe*/ 	.byte	0x08
	.zero		1


	//   ....[8]....
        /*0100*/ 	.word	0x000002b0
        /*0104*/ 	.word	0x000000ff
        /*0108*/ 	.word	0x00000020
        /*010c*/ 	.short	0x0100
        /*010e*/ 	.byte	0x08
	.zero		1


	//   ....[9]....
        /*0110*/ 	.word	0x000002c0
        /*0114*/ 	.word	0x000000ff
        /*0118*/ 	.word	0x00000050
        /*011c*/ 	.short	0x0100
        /*011e*/ 	.byte	0x08
	.zero		1


	//   ....[10]....
        /*0120*/ 	.word	0x000002d0
        /*0124*/ 	.word	0x000000ff
        /*0128*/ 	.word	0x00000028
        /*012c*/ 	.short	0x0100
        /*012e*/ 	.byte	0x08
	.zero		1


	//   ....[11]....
        /*0130*/ 	.word	0x000002e0
        /*0134*/ 	.word	0x000000ff
        /*0138*/ 	.word	0x00000058
        /*013c*/ 	.short	0x0100
        /*013e*/ 	.byte	0x08
	.zero		1


	//   ....[12]....
        /*0140*/ 	.word	0x00000590
        /*0144*/ 	.word	0x000000ff
        /*0148*/ 	.word	0x00000070
        /*014c*/ 	.short	0x0100
        /*014e*/ 	.byte	0x08
	.zero		1


	//   ....[13]....
        /*0150*/ 	.word	0x00000610
        /*0154*/ 	.word	0x000000ff
        /*0158*/ 	.word	0x00000078
        /*015c*/ 	.short	0x0100
        /*015e*/ 	.byte	0x08
	.zero		1


	//   ....[14]....
        /*0160*/ 	.word	0x000014b0
        /*0164*/ 	.word	0x00000003
        /*0168*/ 	.word	0x00000000
        /*016c*/ 	.short	0x010a
        /*016e*/ 	.byte	0x3f
	.zero		1


	//   ....[15]....
        /*0170*/ 	.word	0x00001510
        /*0174*/ 	.word	0x00000003
        /*0178*/ 	.word	0x00000000
        /*017c*/ 	.short	0x010a
        /*017e*/ 	.byte	0x3f
	.zero		1


	//   ....[16]....
        /*0180*/ 	.word	0x000023c0
        /*0184*/ 	.word	0x000000ff
        /*0188*/ 	.word	0x00000000
        /*018c*/ 	.short	0x010a
        /*018e*/ 	.byte	0x04
	.zero		1


	//   ....[17]....
        /*0190*/ 	.word	0x00002400
        /*0194*/ 	.word	0x000000ff
        /*0198*/ 	.word	0x00000000
        /*019c*/ 	.short	0x010a
        /*019e*/ 	.byte	0x04
	.zero		1


	//   ....[18]....
        /*01a0*/ 	.word	0x000031a0
        /*01a4*/ 	.word	0x000000ff
        /*01a8*/ 	.word	0x00000000
        /*01ac*/ 	.short	0x0101
        /*01ae*/ 	.byte	0x0b
	.zero		1


	//   ....[19]....
        /*01b0*/ 	.word	0x00003380
        /*01b4*/ 	.word	0x000000ff
        /*01b8*/ 	.word	0x00000000
        /*01bc*/ 	.short	0x0101
        /*01be*/ 	.byte	0x06
	.zero		1


	//   ....[20]....
        /*01c0*/ 	.word	0x00008160
        /*01c4*/ 	.word	0x0000000e
        /*01c8*/ 	.word	0x00000030
        /*01cc*/ 	.short	0x010a
        /*01ce*/ 	.byte	0x3f
	.zero		1


	//   ....[21]....
        /*01d0*/ 	.word	0x00008710
        /*01d4*/ 	.word	0x00000006
        /*01d8*/ 	.word	0x00000078
        /*01dc*/ 	.short	0x0101
        /*01de*/ 	.byte	0x3f
	.zero		1


	//   ....[22]....
        /*01e0*/ 	.word	0x00008e30
        /*01e4*/ 	.word	0x00000007
        /*01e8*/ 	.word	0x00000000
        /*01ec*/ 	.short	0x010a
        /*01ee*/ 	.byte	0x3f
	.zero		1


	//   ....[23]....
        /*01f0*/ 	.word	0x00008eb0
        /*01f4*/ 	.word	0x00000009
        /*01f8*/ 	.word	0x00000000
        /*01fc*/ 	.short	0x010a
        /*01fe*/ 	.byte	0x3f
	.zero		1


	//   ....[24]....
        /*0200*/ 	.word	0x00008f40
        /*0204*/ 	.word	0x00000006
        /*0208*/ 	.word	0x00000000
        /*020c*/ 	.short	0x010a
        /*020e*/ 	.byte	0x3f
	.zero		1


	//   ....[25]....
        /*0210*/ 	.word	0x00008fd0
        /*0214*/ 	.word	0x00000009
        /*0218*/ 	.word	0x00000000
        /*021c*/ 	.short	0x010a
        /*021e*/ 	.byte	0x3f
	.zero		1


	//   ....[26]....
        /*0220*/ 	.word	0x00009060
        /*0224*/ 	.word	0x00000006
        /*0228*/ 	.word	0x00000000
        /*022c*/ 	.short	0x010a
        /*022e*/ 	.byte	0x3f
	.zero		1


	//   ....[27]....
        /*0230*/ 	.word	0x000090f0
        /*0234*/ 	.word	0x00000003
        /*0238*/ 	.word	0x00000000
        /*023c*/ 	.short	0x010a
        /*023e*/ 	.byte	0x3f
	.zero		1


	//   ....[28]....
        /*0240*/ 	.word	0x00009150
        /*0244*/ 	.word	0x00000003
        /*0248*/ 	.word	0x00000000
        /*024c*/ 	.short	0x010a
        /*024e*/ 	.byte	0x3f
	.zero		1


	//   ....[29]....
        /*0250*/ 	.word	0x000091b0
        /*0254*/ 	.word	0x00000004
        /*0258*/ 	.word	0x00000000
        /*025c*/ 	.short	0x010a
        /*025e*/ 	.byte	0x3f
	.zero		1


	//   ....[30]....
        /*0260*/ 	.word	0x00009280
        /*0264*/ 	.word	0x0000000e
        /*0268*/ 	.word	0x00000030
        /*026c*/ 	.short	0x010a
        /*026e*/ 	.byte	0x3f
	.zero		1


	//   ....[31]....
        /*0270*/ 	.word	0x00009350
        /*0274*/ 	.word	0x00000007
        /*0278*/ 	.word	0x00000000
        /*027c*/ 	.short	0x010a
        /*027e*/ 	.byte	0x3f
	.zero		1


	//   ....[32]....
        /*0280*/ 	.word	0x000093a0
        /*0284*/ 	.word	0x00000009
        /*0288*/ 	.word	0x00000000
        /*028c*/ 	.short	0x010a
        /*028e*/ 	.byte	0x3f
	.zero		1


	//   ....[33]....
        /*0290*/ 	.word	0x000093f0
        /*0294*/ 	.word	0x00000006
        /*0298*/ 	.word	0x00000000
        /*029c*/ 	.short	0x010a
        /*029e*/ 	.byte	0x3f
	.zero		1


	//   ....[34]....
        /*02a0*/ 	.word	0x00009440
        /*02a4*/ 	.word	0x00000009
        /*02a8*/ 	.word	0x00000000
        /*02ac*/ 	.short	0x010a
        /*02ae*/ 	.byte	0x3f
	.zero		1


	//   ....[35]....
        /*02b0*/ 	.word	0x00009490
        /*02b4*/ 	.word	0x00000006
        /*02b8*/ 	.word	0x00000000
        /*02bc*/ 	.short	0x010a
        /*02be*/ 	.byte	0x3f
	.zero		1


	//----- nvinfo : EIATTR_NUM_MBARRIERS
	.align		4
.L_35:
        /*02c0*/ 	.byte	0x03, 0x38
        /*02c2*/ 	.short	0x000e


	//----- nvinfo : EIATTR_EXIT_INSTR_OFFSETS
	.align		4
        /*02c4*/ 	.byte	0x04, 0x1c
        /*02c6*/ 	.short	(.L_37 - .L_36)


	//   ....[0]....
.L_36:
        /*02c8*/ 	.word	0x000006b0


	//   ....[1]....
        /*02cc*/ 	.word	0x00000f80


	//   ....[2]....
        /*02d0*/ 	.word	0x00007840


	//   ....[3]....
        /*02d4*/ 	.word	0x00007e70


	//   ....[4]....
        /*02d8*/ 	.word	0x00009140


	//----- nvinfo : EIATTR_MAX_THREADS
	.align		4
.L_37:
        /*02dc*/ 	.byte	0x04, 0x05
        /*02de*/ 	.short	(.L_39 - .L_38)
.L_38:
        /*02e0*/ 	.word	0x00000180
        /*02e4*/ 	.word	0x00000001
        /*02e8*/ 	.word	0x00000001


	//----- nvinfo : EIATTR_CRS_STACK_SIZE
	.align		4
.L_39:
        /*02ec*/ 	.byte	0x04, 0x1e
        /*02ee*/ 	.short	(.L_41 - .L_40)
.L_40:
        /*02f0*/ 	.word	0x00000000


	//----- nvinfo : EIATTR_CBANK_PARAM_SIZE
	.align		4
.L_41:
        /*02f4*/ 	.byte	0x03, 0x19
        /*02f6*/ 	.short	0x0470


	//----- nvinfo : EIATTR_PARAM_CBANK
	.align		4
        /*02f8*/ 	.byte	0x04, 0x0a
        /*02fa*/ 	.short	(.L_43 - .L_42)
	.align		4
.L_42:
        /*02fc*/ 	.word	index@(.nv.constant0._ZN7cutlass13device_kernelINS_4gemm6kernel13GemmUniversalIN4cute5tupleIJiiiiEEENS1_10collective13CollectiveMmaINS1_34MainloopSm90TmaGmmaWarpSpecializedILi6ENS5_IJNS4_1CILi1EEESB_SB_EEENS1_35KernelTmaWarpSpecializedCooperativeEEENS5_IJNSA_ILi256EEENSA_ILi64EEENSA_ILi128EEEEEEfNS5_IJlSB_lEEEfSJ_NS4_8TiledMMAINS4_8MMA_AtomIJNS4_4SM904GMMA29MMA_64x64x8_F32TF32TF32_SS_TNILNSN_7ScaleInE1ELSP_1EEEEEENS4_6LayoutINS5_IJNSA_ILi2EEESB_SB_EEENS5_IJSB_NSA_ILi0EEESV_EEEEENS5_IJNS4_10UnderscoreESY_SY_EEEEENS4_13SM90_TMA_LOADENS4_14ComposedLayoutINS4_7SwizzleILi3ELi4ELi3EEENS4_18smem_ptr_flag_bitsILi32EEENSS_INS5_IJNSA_ILi8EEENSA_ILi32EEEEEENS5_IJS18_SB_EEEEEEEvNS4_8identityES11_S1C_vS1D_EENS_8epilogue10collective6detail29Sm90TmaWarpSpecializedAdapterINS1G_15DefaultEpilogueIfSJ_SJ_NS1F_6thread17LinearCombinationIfLi1EffLNS1K_9ScaleType4KindE0ELNS_15FloatRoundStyleE2EfEENS1_15EpilogueDefaultEEEEEvvEEEEvNT_6ParamsE)
        /*0300*/ 	.short	0x0210
        /*0302*/ 	.short	0x0470


	//----- nvinfo : EIATTR_SW_WAR
	.align		4
.L_43:
        /*0304*/ 	.byte	0x04, 0x36
        /*0306*/ 	.short	(.L_45 - .L_44)
.L_44:
        /*0308*/ 	.word	0x00000008
.L_45:


//--------------------- .nv.callgraph             --------------------------
	.section	.nv.callgraph,"",@"SHT_CUDA_CALLGRAPH"
	.align	4
	.sectionentsize	8
	.align		4
        /*0000*/ 	.word	0x00000000
	.align		4
        /*0004*/ 	.word	0xffffffff
	.align		4
        /*0008*/ 	.word	index@(_ZN7cutlass13device_kernelINS_4gemm6kernel13GemmUniversalIN4cute5tupleIJiiiiEEENS1_10collective13CollectiveMmaINS1_34MainloopSm90TmaGmmaWarpSpecializedILi6ENS5_IJNS4_1CILi1EEESB_SB_EEENS1_35KernelTmaWarpSpecializedCooperativeEEENS5_IJNSA_ILi256EEENSA_ILi64EEENSA_ILi128EEEEEEfNS5_IJlSB_lEEEfSJ_NS4_8TiledMMAINS4_8MMA_AtomIJNS4_4SM904GMMA29MMA_64x64x8_F32TF32TF32_SS_TNILNSN_7ScaleInE1ELSP_1EEEEEENS4_6LayoutINS5_IJNSA_ILi2EEESB_SB_EEENS5_IJSB_NSA_ILi0EEESV_EEEEENS5_IJNS4_10UnderscoreESY_SY_EEEEENS4_13SM90_TMA_LOADENS4_14ComposedLayoutINS4_7SwizzleILi3ELi4ELi3EEENS4_18smem_ptr_flag_bitsILi32EEENSS_INS5_IJNSA_ILi8EEENSA_ILi32EEEEEENS5_IJS18_SB_EEEEEEEvNS4_8identityES11_S1C_vS1D_EENS_8epilogue10collective6detail29Sm90TmaWarpSpecializedAdapterINS1G_15DefaultEpilogueIfSJ_SJ_NS1F_6thread17LinearCombinationIfLi1EffLNS1K_9ScaleType4KindE0ELNS_15FloatRoundStyleE2EfEENS1_15EpilogueDefaultEEEEEvvEEEEvNT_6ParamsE)
	.align		4
        /*000c*/ 	.word	index@(__assertfail)
	.align		4
        /*0010*/ 	.word	0x00000000
	.align		4
        /*0014*/ 	.word	0xfffffffe
	.align		4
        /*0018*/ 	.word	0x00000000
	.align		4
        /*001c*/ 	.word	0xfffffffd
	.align		4
        /*0020*/ 	.word	0x00000000
	.align		4
        /*0024*/ 	.word	0xfffffffc


//--------------------- .nv.constant4             --------------------------
	.section	.nv.constant4,"a",@progbits
	.align	8
	.align		8
.nv.constant4:
        /*0000*/ 	.dword	__assertfail
	.align		8
        /*0008*/ 	.dword	__unnamed_1
	.align		8
        /*0010*/ 	.dword	_ZN40_INTERNAL_d24616d0_4_k_cu_c970ca67_292134cuda3std3__45__cpo5beginE
	.align		8
        /*0018*/ 	.dword	_ZN40_INTERNAL_d24616d0_4_k_cu_c970ca67_292134cuda3std3__45__cpo3endE
	.align		8
        /*0020*/ 	.dword	_ZN40_INTERNAL_d24616d0_4_k_cu_c970ca67_292134cuda3std3__45__cpo6cbeginE
	.align		8
        /*0028*/ 	.dword	_ZN40_INTERNAL_d24616d0_4_k_cu_c970ca67_292134cuda3std3__45__cpo4cendE
	.align		8
        /*0030*/ 	.dword	_ZN40_INTERNAL_d24616d0_4_k_cu_c970ca67_292134cuda3std3__442_GLOBAL__N__d24616d0_4_k_cu_c970ca67_292136ignoreE
	.align		8
        /*0038*/ 	.dword	_ZN40_INTERNAL_d24616d0_4_k_cu_c970ca67_292134cuda3std3__419piecewise_constructE
	.align		8
        /*0040*/ 	.dword	_ZN40_INTERNAL_d24616d0_4_k_cu_c970ca67_292134cuda3std3__48in_placeE
	.align		8
        /*0048*/ 	.dword	_ZN40_INTERNAL_d24616d0_4_k_cu_c970ca67_292134cuda3std6ranges3__45__cpo4swapE
	.align		8
        /*0050*/ 	.dword	_ZN40_INTERNAL_d24616d0_4_k_cu_c970ca67_292134cuda3std6ranges3__45__cpo9iter_moveE
	.align		8
        /*0058*/ 	.dword	_ZN40_INTERNAL_d24616d0_4_k_cu_c970ca67_292134cute7productE
	.align		8
        /*0060*/ 	.dword	_ZN40_INTERNAL_d24616d0_4_k_cu_c970ca67_292134cute1_E
	.align		8
        /*0068*/ 	.dword	$str$22
	.align		8
        /*0070*/ 	.dword	$str$23


//--------------------- .text._ZN7cutlass13device_kernelINS_4gemm6kernel13GemmUniversalIN4cute5tupleIJiiiiEEENS1_10collective13CollectiveMmaINS1_34MainloopSm90TmaGmmaWarpSpecializedILi6ENS5_IJNS4_1CILi1EEESB_SB_EEENS1_35KernelTmaWarpSpecializedCooperativeEEENS5_IJNSA_ILi256EEENSA_ILi64EEENSA_ILi128EEEEEEfNS5_IJlSB_lEEEfSJ_NS4_8TiledMMAINS4_8MMA_AtomIJNS4_4SM904GMMA29MMA_64x64x8_F32TF32TF32_SS_TNILNSN_7ScaleInE1ELSP_1EEEEEENS4_6LayoutINS5_IJNSA_ILi2EEESB_SB_EEENS5_IJSB_NSA_ILi0EEESV_EEEEENS5_IJNS4_10UnderscoreESY_SY_EEEEENS4_13SM90_TMA_LOADENS4_14ComposedLayoutINS4_7SwizzleILi3ELi4ELi3EEENS4_18smem_ptr_flag_bitsILi32EEENSS_INS5_IJNSA_ILi8EEENSA_ILi32EEEEEENS5_IJS18_SB_EEEEEEEvNS4_8identityES11_S1C_vS1D_EENS_8epilogue10collective6detail29Sm90TmaWarpSpecializedAdapterINS1G_15DefaultEpilogueIfSJ_SJ_NS1F_6thread17LinearCombinationIfLi1EffLNS1K_9ScaleType4KindE0ELNS_15FloatRoundStyleE2EfEENS1_15EpilogueDefaultEEEEEvvEEEEvNT_6ParamsE --------------------------
	.section	.text._ZN7cutlass13device_kernelINS_4gemm6kernel13GemmUniversalIN4cute5tupleIJiiiiEEENS1_10collective13CollectiveMmaINS1_34MainloopSm90TmaGmmaWarpSpecializedILi6ENS5_IJNS4_1CILi1EEESB_SB_EEENS1_35KernelTmaWarpSpecializedCooperativeEEENS5_IJNSA_ILi256EEENSA_ILi64EEENSA_ILi128EEEEEEfNS5_IJlSB_lEEEfSJ_NS4_8TiledMMAINS4_8MMA_AtomIJNS4_4SM904GMMA29MMA_64x64x8_F32TF32TF32_SS_TNILNSN_7ScaleInE1ELSP_1EEEEEENS4_6LayoutINS5_IJNSA_ILi2EEESB_SB_EEENS5_IJSB_NSA_ILi0EEESV_EEEEENS5_IJNS4_10UnderscoreESY_SY_EEEEENS4_13SM90_TMA_LOADENS4_14ComposedLayoutINS4_7SwizzleILi3ELi4ELi3EEENS4_18smem_ptr_flag_bitsILi32EEENSS_INS5_IJNSA_ILi8EEENSA_ILi32EEEEEENS5_IJS18_SB_EEEEEEEvNS4_8identityES11_S1C_vS1D_EENS_8epilogue10collective6detail29Sm90TmaWarpSpecializedAdapterINS1G_15DefaultEpilogueIfSJ_SJ_NS1F_6thread17LinearCombinationIfLi1EffLNS1K_9ScaleType4KindE0ELNS_15FloatRoundStyleE2EfEENS1_15EpilogueDefaultEEEEEvvEEEEvNT_6ParamsE,"ax",@progbits
	.align	128
.text._ZN7cutlass13device_kernelINS_4gemm6kernel13GemmUniversalIN4cute5tupleIJiiiiEEENS1_10collective13CollectiveMmaINS1_34MainloopSm90TmaGmmaWarpSpecializedILi6ENS5_IJNS4_1CILi1EEESB_SB_EEENS1_35KernelTmaWarpSpecializedCooperativeEEENS5_IJNSA_ILi256EEENSA_ILi64EEENSA_ILi128EEEEEEfNS5_IJlSB_lEEEfSJ_NS4_8TiledMMAINS4_8MMA_AtomIJNS4_4SM904GMMA29MMA_64x64x8_F32TF32TF32_SS_TNILNSN_7ScaleInE1ELSP_1EEEEEENS4_6LayoutINS5_IJNSA_ILi2EEESB_SB_EEENS5_IJSB_NSA_ILi0EEESV_EEEEENS5_IJNS4_10UnderscoreESY_SY_EEEEENS4_13SM90_TMA_LOADENS4_14ComposedLayoutINS4_7SwizzleILi3ELi4ELi3EEENS4_18smem_ptr_flag_bitsILi32EEENSS_INS5_IJNSA_ILi8EEENSA_ILi32EEEEEENS5_IJS18_SB_EEEEEEEvNS4_8identityES11_S1C_vS1D_EENS_8epilogue10collective6detail29Sm90TmaWarpSpecializedAdapterINS1G_15DefaultEpilogueIfSJ_SJ_NS1F_6thread17LinearCombinationIfLi1EffLNS1K_9ScaleType4KindE0ELNS_15FloatRoundStyleE2EfEENS1_15EpilogueDefaultEEEEEvvEEEEvNT_6ParamsE:
        .type           _ZN7cutlass13device_kernelINS_4gemm6kernel13GemmUniversalIN4cute5tupleIJiiiiEEENS1_10collective13CollectiveMmaINS1_34MainloopSm90TmaGmmaWarpSpecializedILi6ENS5_IJNS4_1CILi1EEESB_SB_EEENS1_35KernelTmaWarpSpecializedCooperativeEEENS5_IJNSA_ILi256EEENSA_ILi64EEENSA_ILi128EEEEEEfNS5_IJlSB_lEEEfSJ_NS4_8TiledMMAINS4_8MMA_AtomIJNS4_4SM904GMMA29MMA_64x64x8_F32TF32TF32_SS_TNILNSN_7ScaleInE1ELSP_1EEEEEENS4_6LayoutINS5_IJNSA_ILi2EEESB_SB_EEENS5_IJSB_NSA_ILi0EEESV_EEEEENS5_IJNS4_10UnderscoreESY_SY_EEEEENS4_13SM90_TMA_LOADENS4_14ComposedLayoutINS4_7SwizzleILi3ELi4ELi3EEENS4_18smem_ptr_flag_bitsILi32EEENSS_INS5_IJNSA_ILi8EEENSA_ILi32EEEEEENS5_IJS18_SB_EEEEEEEvNS4_8identityES11_S1C_vS1D_EENS_8epilogue10collective6detail29Sm90TmaWarpSpecializedAdapterINS1G_15DefaultEpilogueIfSJ_SJ_NS1F_6thread17LinearCombinationIfLi1EffLNS1K_9ScaleType4KindE0ELNS_15FloatRoundStyleE2EfEENS1_15EpilogueDefaultEEEEEvvEEEEvNT_6ParamsE,@function
        .size           _ZN7cutlass13device_kernelINS_4gemm6kernel13GemmUniversalIN4cute5tupleIJiiiiEEENS1_10collective13CollectiveMmaINS1_34MainloopSm90TmaGmmaWarpSpecializedILi6ENS5_IJNS4_1CILi1EEESB_SB_EEENS1_35KernelTmaWarpSpecializedCooperativeEEENS5_IJNSA_ILi256EEENSA_ILi64EEENSA_ILi128EEEEEEfNS5_IJlSB_lEEEfSJ_NS4_8TiledMMAINS4_8MMA_AtomIJNS4_4SM904GMMA29MMA_64x64x8_F32TF32TF32_SS_TNILNSN_7ScaleInE1ELSP_1EEEEEENS4_6LayoutINS5_IJNSA_ILi2EEESB_SB_EEENS5_IJSB_NSA_ILi0EEESV_EEEEENS5_IJNS4_10UnderscoreESY_SY_EEEEENS4_13SM90_TMA_LOADENS4_14ComposedLayoutINS4_7SwizzleILi3ELi4ELi3EEENS4_18smem_ptr_flag_bitsILi32EEENSS_INS5_IJNSA_ILi8EEENSA_ILi32EEEEEENS5_IJS18_SB_EEEEEEEvNS4_8identityES11_S1C_vS1D_EENS_8epilogue10collective6detail29Sm90TmaWarpSpecializedAdapterINS1G_15DefaultEpilogueIfSJ_SJ_NS1F_6thread17LinearCombinationIfLi1EffLNS1K_9ScaleType4KindE0ELNS_15FloatRoundStyleE2EfEENS1_15EpilogueDefaultEEEEEvvEEEEvNT_6ParamsE,(.L_x_196 - _ZN7cutlass13device_kernelINS_4gemm6kernel13GemmUniversalIN4cute5tupleIJiiiiEEENS1_10collective13CollectiveMmaINS1_34MainloopSm90TmaGmmaWarpSpecializedILi6ENS5_IJNS4_1CILi1EEESB_SB_EEENS1_35KernelTmaWarpSpecializedCooperativeEEENS5_IJNSA_ILi256EEENSA_ILi64EEENSA_ILi128EEEEEEfNS5_IJlSB_lEEEfSJ_NS4_8TiledMMAINS4_8MMA_AtomIJNS4_4SM904GMMA29MMA_64x64x8_F32TF32TF32_SS_TNILNSN_7ScaleInE1ELSP_1EEEEEENS4_6LayoutINS5_IJNSA_ILi2EEESB_SB_EEENS5_IJSB_NSA_ILi0EEESV_EEEEENS5_IJNS4_10UnderscoreESY_SY_EEEEENS4_13SM90_TMA_LOADENS4_14ComposedLayoutINS4_7SwizzleILi3ELi4ELi3EEENS4_18smem_ptr_flag_bitsILi32EEENSS_INS5_IJNSA_ILi8EEENSA_ILi32EEEEEENS5_IJS18_SB_EEEEEEEvNS4_8identityES11_S1C_vS1D_EENS_8epilogue10collective6detail29Sm90TmaWarpSpecializedAdapterINS1G_15DefaultEpilogueIfSJ_SJ_NS1F_6thread17LinearCombinationIfLi1EffLNS1K_9ScaleType4KindE0ELNS_15FloatRoundStyleE2EfEENS1_15EpilogueDefaultEEEEEvvEEEEvNT_6ParamsE)
        .other          _ZN7cutlass13device_kernelINS_4gemm6kernel13GemmUniversalIN4cute5tupleIJiiiiEEENS1_10collective13CollectiveMmaINS1_34MainloopSm90TmaGmmaWarpSpecializedILi6ENS5_IJNS4_1CILi1EEESB_SB_EEENS1_35KernelTmaWarpSpecializedCooperativeEEENS5_IJNSA_ILi256EEENSA_ILi64EEENSA_ILi128EEEEEEfNS5_IJlSB_lEEEfSJ_NS4_8TiledMMAINS4_8MMA_AtomIJNS4_4SM904GMMA29MMA_64x64x8_F32TF32TF32_SS_TNILNSN_7ScaleInE1ELSP_1EEEEEENS4_6LayoutINS5_IJNSA_ILi2EEESB_SB_EEENS5_IJSB_NSA_ILi0EEESV_EEEEENS5_IJNS4_10UnderscoreESY_SY_EEEEENS4_13SM90_TMA_LOADENS4_14ComposedLayoutINS4_7SwizzleILi3ELi4ELi3EEENS4_18smem_ptr_flag_bitsILi32EEENSS_INS5_IJNSA_ILi8EEENSA_ILi32EEEEEENS5_IJS18_SB_EEEEEEEvNS4_8identityES11_S1C_vS1D_EENS_8epilogue10collective6detail29Sm90TmaWarpSpecializedAdapterINS1G_15DefaultEpilogueIfSJ_SJ_NS1F_6thread17LinearCombinationIfLi1EffLNS1K_9ScaleType4KindE0ELNS_15FloatRoundStyleE2EfEENS1_15EpilogueDefaultEEEEEvvEEEEvNT_6ParamsE,@"STO_CUDA_ENTRY STV_DEFAULT"
_ZN7cutlass13device_kernelINS_4gemm6kernel13GemmUniversalIN4cute5tupleIJiiiiEEENS1_10collective13CollectiveMmaINS1_34MainloopSm90TmaGmmaWarpSpecializedILi6ENS5_IJNS4_1CILi1EEESB_SB_EEENS1_35KernelTmaWarpSpecializedCooperativeEEENS5_IJNSA_ILi256EEENSA_ILi64EEENSA_ILi128EEEEEEfNS5_IJlSB_lEEEfSJ_NS4_8TiledMMAINS4_8MMA_AtomIJNS4_4SM904GMMA29MMA_64x64x8_F32TF32TF32_SS_TNILNSN_7ScaleInE1ELSP_1EEEEEENS4_6LayoutINS5_IJNSA_ILi2EEESB_SB_EEENS5_IJSB_NSA_ILi0EEESV_EEEEENS5_IJNS4_10UnderscoreESY_SY_EEEEENS4_13SM90_TMA_LOADENS4_14ComposedLayoutINS4_7SwizzleILi3ELi4ELi3EEENS4_18smem_ptr_flag_bitsILi32EEENSS_INS5_IJNSA_ILi8EEENSA_ILi32EEEEEENS5_IJS18_SB_EEEEEEEvNS4_8identityES11_S1C_vS1D_EENS_8epilogue10collective6detail29Sm90TmaWarpSpecializedAdapterINS1G_15DefaultEpilogueIfSJ_SJ_NS1F_6thread17LinearCombinationIfLi1EffLNS1K_9ScaleType4KindE0ELNS_15FloatRoundStyleE2EfEENS1_15EpilogueDefaultEEEEEvvEEEEvNT_6ParamsE:
[----:B------:R-:W0:Y:S01]  /*0000*/  LDC R1, c[0x0][0x28] ;  /* 0x00000a00ff017b82 */ /* 0x000e220000000800 */
[----:B------:R-:W1:Y:S01]  /*0010*/  S2R R3, SR_TID.X ;  /* 0x0000000000037919 */ /* 0x000e620000002100 */
[----:B------:R-:W-:Y:S01]  /*0020*/  ELECT P0, URZ, PT ;  /* 0x00000000003f782f */ /* 0x000fe20003800000 */
[----:B------:R-:W-:Y:S01]  /*0030*/  BSSY B0, `(.L_x_0) ;  /* 0x000000f000007945 */ /* 0x000fe20003800000 */
[--C-:B-1----:R-:W-:Y:S02]  /*0040*/  SHF.R.U32.HI R0, RZ, 0x5, R3.reuse ;  /* 0x00000005ff007819 */ /* 0x102fe40000011603 */
[----:B------:R-:W-:-:S03]  /*0050*/  SHF.R.U32.HI R14, RZ, 0x7, R3 ;  /* 0x00000007ff0e7819 */ /* 0x000fc60000011603 */
[----:B------:R-:W1:Y:S04]  /*0060*/  SHFL.IDX PT, R4, R0, RZ, 0x1f ;  /* 0x00001fff00047589 */ /* 0x000e6800000e0000 */
[----:B------:R2:W3:Y:S01]  /*0070*/  SHFL.IDX PT, R10, R14, RZ, 0x1f ;  /* 0x00001fff0e0a7589 */ /* 0x0004e200000e0000 */
[----:B-1----:R-:W-:-:S13]  /*0080*/  ISETP.NE.OR P0, PT, R4, RZ, !P0 ;  /* 0x000000ff0400720c */ /* 0x002fda0004705670 */
[----:B0-23--:R-:W-:Y:S05]  /*0090*/  @P0 BRA `(.L_x_1) ;  /* 0x0000000000200947 */ /* 0x00dfea0003800000 */
[----:B------:R-:W-:Y:S02]  /*00a0*/  ULDC.64 UR4, c[0x0][0x198] ;  /* 0x0000660000047ab9 */ /* 0x000fe40000000a00 */
[----:B------:R-:W-:Y:S02]  /*00b0*/  UIADD3 UR6, UP0, UR4, 0xf0, URZ ;  /* 0x000000f004067890 */ /* 0x000fe4000ff1e03f */
[----:B------:R-:W-:Y:S02]  /*00c0*/  UIADD3 UR4, UP1, UR4, 0x1f0, URZ ;  /* 0x000001f004047890 */ /* 0x000fe4000ff3e03f */
[----:B------:R-:W-:Y:S02]  /*00d0*/  UIADD3.X UR7, URZ, UR5, URZ, UP0, !UPT ;  /* 0x000000053f077290 */ /* 0x000fe400087fe43f */
[----:B------:R-:W-:-:S07]  /*00e0*/  UIADD3.X UR5, URZ, UR5, URZ, UP1, !UPT ;  /* 0x000000053f057290 */ /* 0x000fce0008ffe43f */
[----:B------:R0:W-:Y:S02]  /*00f0*/  UTMACCTL.PF [UR6] ;  /* 0x00000000060079b9 */ /* 0x0001e40008040000 */
[----:B------:R0:W-:Y:S02]  /*0100*/  UTMACCTL.PF [UR4] ;  /* 0x00000000040079b9 */ /* 0x0001e40008040000 */
[----:B0-----:R-:W-:Y:S01]  /*0110*/  NOP ;  /* 0x0000000000007918 */ /* 0x001fe20000000000 */
.L_x_1:
[----:B------:R-:W-:Y:S05]  /*0120*/  BSYNC B0 ;  /* 0x0000000000007941 */ /* 0x000fea0003800000 */
.L_x_0:
[----:B------:R-:W0:Y:S02]  /*0130*/  SHFL.IDX PT, R2, R0, RZ, 0x1f ;  /* 0x00001fff00027589 */ /* 0x000e2400000e0000 */
[----:B0-----:R-:W-:-:S13]  /*0140*/  ISETP.NE.AND P0, PT, R2, RZ, PT ;  /* 0x000000ff0200720c */ /* 0x001fda0003f05270 */
[----:B------:R-:W-:Y:S05]  /*0150*/  @P0 BRA `(.L_x_2) ;  /* 0x0000000000680947 */ /* 0x000fea0003800000 */
[----:B------:R-:W0:Y:S01]  /*0160*/  S2UR UR8, SR_CgaCtaId ;  /* 0x00000000000879c3 */ /* 0x000e220000008800 */
[----:B------:R-:W-:Y:S01]  /*0170*/  UMOV UR4, 0x400 ;  /* 0x0000040000047882 */ /* 0x000fe20000000000 */
[----:B------:R-:W-:Y:S01]  /*0180*/  UMOV UR5, 0x1 ;  /* 0x0000000100057882 */ /* 0x000fe20000000000 */
[----:B------:R-:W-:Y:S01]  /*0190*/  UMOV UR6, 0x100 ;  /* 0x0000010000067882 */ /* 0x000fe20000000000 */
[----:B------:R-:W-:Y:S01]  /*01a0*/  ELECT P0, URZ, PT ;  /* 0x00000000003f782f */ /* 0x000fe20003800000 */
[----:B------:R-:W-:-:S04]  /*01b0*/  UIADD3 UR6, -UR6, 0x100000, URZ ;  /* 0x0010000006067890 */ /* 0x000fc8000fffe13f */
[----:B------:R-:W-:Y:S02]  /*01c0*/  USHF.L.U32 UR7, UR6, 0xb, URZ ;  /* 0x0000000b06077899 */ /* 0x000fe4000800063f */
[----:B------:R-:W-:Y:S02]  /*01d0*/  USHF.L.U32 UR6, UR6, 0x1, URZ ;  /* 0x0000000106067899 */ /* 0x000fe4000800063f */
[----:B0-----:R-:W-:Y:S02]  /*01e0*/  ULEA UR8, UR8, UR4, 0x18 ;  /* 0x0000000408087291 */ /* 0x001fe4000f8ec03f */
[----:B------:R-:W-:-:S04]  /*01f0*/  UIADD3 UR4, -UR5, 0x100000, URZ ;  /* 0x0010000005047890 */ /* 0x000fc8000fffe13f */
[----:B------:R-:W-:Y:S02]  /*0200*/  USHF.L.U32 UR5, UR4, 0xb, URZ ;  /* 0x0000000b04057899 */ /* 0x000fe4000800063f */
[----:B------:R-:W-:Y:S01]  /*0210*/  USHF.L.U32 UR4, UR4, 0x1, URZ ;  /* 0x0000000104047899 */ /* 0x000fe2000800063f */
[----:B------:R-:W0:Y:S11]  /*0220*/  FENCE.VIEW.ASYNC.S ;  /* 0x00000000000073c6 */ /* 0x000e360000000000 */
[----:B0-----:R0:W1:Y:S01]  /*0230*/  SYNCS.EXCH.64 URZ, [UR8], UR4 ;  /* 0x00000004083f75b2 */ /* 0x0010620008000100 */
[----:B------:R0:W2:Y:S01]  /*0240*/  SYNCS.EXCH.64 URZ, [UR8+0x30], UR6 ;  /* 0x00003006083f75b2 */ /* 0x0000a20008000100 */
[----:B------:R0:W3:Y:S01]  /*0250*/  SYNCS.EXCH.64 URZ, [UR8+0x8], UR4 ;  /* 0x00000804083f75b2 */ /* 0x0000e20008000100 */
[----:B------:R0:W4:Y:S01]  /*0260*/  SYNCS.EXCH.64 URZ, [UR8+0x38], UR6 ;  /* 0x00003806083f75b2 */ /* 0x0001220008000100 */
[----:B------:R0:W0:Y:S01]  /*0270*/  SYNCS.EXCH.64 URZ, [UR8+0x10], UR4 ;  /* 0x00001004083f75b2 */ /* 0x0000220008000100 */
[----:B------:R0:W0:Y:S01]  /*0280*/  SYNCS.EXCH.64 URZ, [UR8+0x40], UR6 ;  /* 0x00004006083f75b2 */ /* 0x0000220008000100 */
[----:B------:R0:W0:Y:S01]  /*0290*/  SYNCS.EXCH.64 URZ, [UR8+0x18], UR4 ;  /* 0x00001804083f75b2 */ /* 0x0000220008000100 */
[----:B------:R0:W0:Y:S01]  /*02a0*/  SYNCS.EXCH.64 URZ, [UR8+0x48], UR6 ;  /* 0x00004806083f75b2 */ /* 0x0000220008000100 */
[----:B------:R0:W0:Y:S01]  /*02b0*/  SYNCS.EXCH.64 URZ, [UR8+0x20], UR4 ;  /* 0x00002004083f75b2 */ /* 0x0000220008000100 */
[----:B------:R0:W0:Y:S01]  /*02c0*/  SYNCS.EXCH.64 URZ, [UR8+0x50], UR6 ;  /* 0x00005006083f75b2 */ /* 0x0000220008000100 */
[----:B------:R0:W0:Y:S01]  /*02d0*/  SYNCS.EXCH.64 URZ, [UR8+0x28], UR4 ;  /* 0x00002804083f75b2 */ /* 0x0000220008000100 */
[----:B------:R0:W0:Y:S01]  /*02e0*/  SYNCS.EXCH.64 URZ, [UR8+0x58], UR6 ;  /* 0x00005806083f75b2 */ /* 0x0000220008000100 */
[----:B------:R-:W-:Y:S01]  /*02f0*/  NOP ;  /* 0x0000000000007918 */ /* 0x000fe20000000000 */
.L_x_2:
[----:B------:R-:W5:Y:S01]  /*0300*/  SHFL.IDX PT, R0, R0, RZ, 0x1f ;  /* 0x00001fff00007589 */ /* 0x000f6200000e0000 */
[----:B------:R-:W1:Y:S01]  /*0310*/  LDC R2, c[0x0][0x65c] ;  /* 0x00019700ff027b82 */ /* 0x000e620000000800 */
[----:B------:R-:W-:Y:S02]  /*0320*/  ELECT P0, URZ, PT ;  /* 0x00000000003f782f */ /* 0x000fe40003800000 */
[----:B------:R-:W-:Y:S01]  /*0330*/  LOP3.LUT R7, R7, 0xfffff7ff, RZ, 0xc0, !PT ;  /* 0xfffff7ff07077812 */ /* 0x000fe200078ec0ff */
[----:B------:R-:W2:Y:S01]  /*0340*/  S2R R5, SR_CTAID.Y ;  /* 0x0000000000057919 */ /* 0x000ea20000002600 */
[----:B0-----:R-:W-:Y:S01]  /*0350*/  UMOV UR4, 0x20 ;  /* 0x0000002000047882 */ /* 0x001fe20000000000 */
[----:B------:R-:W-:Y:S01]  /*0360*/  NOP ;  /* 0x0000000000007918 */ /* 0x000fe20000000000 */
[----:B------:R-:W-:Y:S01]  /*0370*/  ISETP.NE.AND P2, PT, R10, RZ, PT ;  /* 0x000000ff0a00720c */ /* 0x000fe20003f45270 */
[----:B------:R-:W0:Y:S01]  /*0380*/  S2R R6, SR_CTAID.X ;  /* 0x0000000000067919 */ /* 0x000e220000002500 */
[----:B------:R-:W-:Y:S01]  /*0390*/  NOP ;  /* 0x0000000000007918 */ /* 0x000fe20000000000 */
[----:B-----5:R-:W-:-:S02]  /*03a0*/  ISETP.NE.OR P0, PT, R0, RZ, !P0 ;  /* 0x000000ff0000720c */ /* 0x020fc40004705670 */
[----:B-1----:R-:W-:-:S11]  /*03b0*/  ISETP.NE.AND P3, PT, R2, 0x1, PT ;  /* 0x000000010200780c */ /* 0x002fd60003f65270 */
[----:B------:R-:W-:Y:S01]  /*03c0*/  VOTEU.ALL UP0, P0 ;  /* 0x00000000003f7886 */ /* 0x000fe20000000000 */
[----:B------:R-:W-:Y:S01]  /*03d0*/  VOTEU.ALL UP1, P0 ;  /* 0x00000000003f7886 */ /* 0x000fe20000020000 */
[----:B------:R-:W-:Y:S01]  /*03e0*/  @P3 LOP3.LUT R7, R7, 0x800, RZ, 0xfc, !PT ;  /* 0x0000080007073812 */ /* 0x000fe200078efcff */
[----:B------:R-:W0:Y:S01]  /*03f0*/  @P3 LDC R17, c[0x0][0x10] ;  /* 0x00000400ff113b82 */ /* 0x000e220000000800 */
[----:B------:R-:W-:Y:S01]  /*0400*/  SHF.R.S32.HI R7, RZ, 0x1f, R4 ;  /* 0x0000001fff077819 */ /* 0x000fe20000011404 */
[----:B------:R-:W-:Y:S01]  /*0410*/  @!UP0 UMOV UR6, 0x400 ;  /* 0x0000040000068882 */ /* 0x000fe20000000000 */
[----:B------:R-:W-:-:S04]  /*0420*/  @!UP0 UIADD3 UR4, -UR4, 0x100000, URZ ;  /* 0x0010000004048890 */ /* 0x000fc8000fffe13f */
[----:B------:R-:W-:Y:S02]  /*0430*/  @!UP0 USHF.L.U32 UR5, UR4, 0xb, URZ ;  /* 0x0000000b04058899 */ /* 0x000fe4000800063f */
[----:B------:R-:W-:Y:S01]  /*0440*/  @!UP0 USHF.L.U32 UR4, UR4, 0x1, URZ ;  /* 0x0000000104048899 */ /* 0x000fe2000800063f */
[----:B--2---:R-:W-:Y:S01]  /*0450*/  @P3 IMAD.MOV.U32 R8, RZ, RZ, R5 ;  /* 0x000000ffff083224 */ /* 0x004fe200078e0005 */
[----:B------:R-:W-:Y:S01]  /*0460*/  LEA.HI R7, R7, R4, RZ, 0x2 ;  /* 0x0000000407077211 */ /* 0x000fe200078f10ff */
[----:B------:R-:W-:Y:S01]  /*0470*/  @P3 IMAD.MOV.U32 R9, RZ, RZ, RZ ;  /* 0x000000ffff093224 */ /* 0x000fe200078e00ff */
[----:B------:R-:W1:Y:S02]  /*0480*/  @!UP0 S2UR UR7, SR_CgaCtaId ;  /* 0x00000000000789c3 */ /* 0x000e640000008800 */
[----:B------:R-:W-:-:S05]  /*0490*/  LOP3.LUT R7, R7, 0xfffffffc, RZ, 0xc0, !PT ;  /* 0xfffffffc07077812 */ /* 0x000fca00078ec0ff */
[----:B------:R-:W-:Y:S01]  /*04a0*/  IMAD.IADD R0, R4, 0x1, -R7 ;  /* 0x0000000104007824 */ /* 0x000fe200078e0a07 */
[----:B------:R-:W-:Y:S01]  /*04b0*/  LOP3.LUT R4, R3, 0x7f, RZ, 0xc0, !PT ;  /* 0x0000007f03047812 */ /* 0x000fe200078ec0ff */
[----:B------:R-:W2:Y:S01]  /*04c0*/  @!P3 LDC R11, c[0x0][0xc] ;  /* 0x00000300ff0bbb82 */ /* 0x000ea20000000800 */
[----:B------:R-:W-:Y:S02]  /*04d0*/  IMAD.MOV.U32 R7, RZ, RZ, RZ ;  /* 0x000000ffff077224 */ /* 0x000fe400078e00ff */
[----:B------:R-:W-:Y:S01]  /*04e0*/  ISETP.NE.AND P1, PT, R0, 0x3, PT ;  /* 0x000000030000780c */ /* 0x000fe20003f25270 */
[----:B0-----:R-:W-:Y:S01]  /*04f0*/  @P3 IMAD.WIDE.U32 R16, R6, R17, R8 ;  /* 0x0000001106103225 */ /* 0x001fe200078e0008 */
[----:B-1----:R-:W-:Y:S01]  /*0500*/  @!UP0 ULEA UR8, UR7, UR6, 0x18 ;  /* 0x0000000607088291 */ /* 0x002fe2000f8ec03f */
[----:B------:R-:W-:Y:S02]  /*0510*/  VOTEU.ALL UP0, P0 ;  /* 0x00000000003f7886 */ /* 0x000fe40000000000 */
[----:B------:R-:W-:Y:S01]  /*0520*/  ULDC UR6, c[0x0][0xc] ;  /* 0x0000030000067ab9 */ /* 0x000fe20000000800 */
[----:B------:R-:W-:Y:S01]  /*0530*/  ISETP.EQ.OR P0, PT, R0, RZ, !P1 ;  /* 0x000000ff0000720c */ /* 0x000fe20004f02670 */
[----:B------:R-:W-:-:S03]  /*0540*/  ULDC UR7, c[0x0][0x10] ;  /* 0x0000040000077ab9 */ /* 0x000fc60000000800 */
[C---:B------:R-:W-:Y:S01]  /*0550*/  ISETP.EQ.AND P0, PT, R10.reuse, RZ, P0 ;  /* 0x000000ff0a00720c */ /* 0x040fe20000702270 */
[----:B------:R-:W-:Y:S02]  /*0560*/  VIADD R10, R10, 0xffffffff ;  /* 0xffffffff0a0a7836 */ /* 0x000fe40000000000 */
[----:B--2---:R-:W-:Y:S01]  /*0570*/  @!P3 IMAD.WIDE.U32 R8, R11, R5, R6 ;  /* 0x000000050b08b225 */ /* 0x004fe200078e0006 */
[----:B------:R-:W0:Y:S02]  /*0580*/  FENCE.VIEW.ASYNC.S ;  /* 0x00000000000073c6 */ /* 0x000e240000000000 */
[----:B0-----:R-:W3:Y:S01]  /*0590*/  @!UP0 SYNCS.EXCH.64 URZ, [UR8+0x70], UR4 ;  /* 0x00007004083f85b2 */ /* 0x001ee20008000100 */
[----:B------:R-:W-:Y:S01]  /*05a0*/  SEL R18, RZ, 0x1, !P0 ;  /* 0x00000001ff127807 */ /* 0x000fe20004000000 */
[----:B------:R-:W-:Y:S01]  /*05b0*/  @P3 IMAD.MOV.U32 R11, RZ, RZ, RZ ;  /* 0x000000ffff0b3224 */ /* 0x000fe200078e00ff */
[----:B------:R-:W-:Y:S01]  /*05c0*/  ISETP.GE.U32.AND P1, PT, R10, 0x2, PT ;  /* 0x000000020a00780c */ /* 0x000fe20003f26070 */
[----:B------:R-:W-:-:S02]  /*05d0*/  @!P3 IMAD.MOV.U32 R16, RZ, RZ, R8 ;  /* 0x000000ffff10b224 */ /* 0x000fc400078e0008 */
[----:B------:R-:W-:Y:S01]  /*05e0*/  @P3 IMAD.IADD R17, R17, 0x1, R11 ;  /* 0x0000000111113824 */ /* 0x000fe200078e020b */
[----:B------:R-:W-:Y:S02]  /*05f0*/  @!P3 MOV R17, R9 ;  /* 0x000000090011b202 */ /* 0x000fe40000000f00 */
[----:B------:R-:W-:Y:S01]  /*0600*/  SEL R18, R18, 0x2, P1 ;  /* 0x0000000212127807 */ /* 0x000fe20000800000 */
[----:B------:R0:W3:Y:S01]  /*0610*/  @!UP1 SYNCS.EXCH.64 URZ, [UR8+0x78], UR4 ;  /* 0x00007804083f95b2 */ /* 0x0000e20008000100 */
[----:B------:R-:W-:Y:S01]  /*0620*/  NOP ;  /* 0x0000000000007918 */ /* 0x000fe20000000000 */
[----:B0-----:R-:W-:-:S03]  /*0630*/  UIMAD.WIDE.U32 UR4, UR6, UR7, URZ ;  /* 0x00000007060472a5 */ /* 0x001fc6000f8e003f */
[----:B------:R-:W-:Y:S02]  /*0640*/  ULDC UR6, c[0x0][0x14] ;  /* 0x0000050000067ab9 */ /* 0x000fe40000000800 */
[----:B------:R-:W-:Y:S02]  /*0650*/  UIMAD.WIDE.U32 UR38, UR4, UR6, URZ ;  /* 0x00000006042672a5 */ /* 0x000fe4000f8e003f */
[----:B------:R-:W-:-:S04]  /*0660*/  UIMAD UR37, UR5, UR6, URZ ;  /* 0x00000006052572a4 */ /* 0x000fc8000f8e023f */
[----:B------:R-:W-:Y:S01]  /*0670*/  UIADD3 UR37, UR39, UR37, URZ ;  /* 0x0000002527257290 */ /* 0x000fe2000fffe03f */
[----:B---34-:R-:W-:Y:S06]  /*0680*/  BAR.SYNC.DEFER_BLOCKING 0x0 ;  /* 0x0000000000007b1d */ /* 0x018fec0000010000 */
[----:B------:R-:W-:Y:S05]  /*0690*/  @!P2 BRA `(.L_x_3) ;  /* 0x00000070006ca947 */ /* 0x000fea0003800000 */
[----:B------:R-:W-:-:S13]  /*06a0*/  ISETP.GT.U32.AND P0, PT, R10, 0x1, PT ;  /* 0x000000010a00780c */ /* 0x000fda0003f04070 */
[----:B------:R-:W-:Y:S05]  /*06b0*/  @P0 EXIT ;  /* 0x000000000000094d */ /* 0x000fea0003800000 */
[----:B------:R-:W-:Y:S01]  /*06c0*/  ULDC.64 UR4, c[0x0][0x650] ;  /* 0x0001940000047ab9 */ /* 0x000fe20000000a00 */
[----:B------:R-:W-:Y:S01]  /*06d0*/  PRMT R0, RZ, 0x7610, R0 ;  /* 0x00007610ff007816 */ /* 0x000fe20000000000 */
[----:B------:R-:W-:Y:S01]  /*06e0*/  IMAD.MOV.U32 R113, RZ, RZ, -0x1 ;  /* 0xffffffffff717424 */ /* 0x000fe200078e00ff */
[----:B------:R-:W-:Y:S01]  /*06f0*/  ISETP.GE.U32.AND P0, PT, R16, UR4, PT ;  /* 0x0000000410007c0c */ /* 0x000fe2000bf06070 */
[----:B------:R-:W-:Y:S02]  /*0700*/  IMAD.MOV.U32 R101, RZ, RZ, -0x1 ;  /* 0xffffffffff657424 */ /* 0x000fe400078e00ff */
[----:B------:R-:W-:Y:S01]  /*0710*/  IMAD.MOV.U32 R19, RZ, RZ, -0x1 ;  /* 0xffffffffff137424 */ /* 0x000fe200078e00ff */
[----:B------:R-:W-:-:S13]  /*0720*/  ISETP.GE.U32.AND.EX P0, PT, R17, UR5, PT, P0 ;  /* 0x0000000511007c0c */ /* 0x000fda000bf06100 */
[----:B------:R-:W-:Y:S05]  /*0730*/  @P0 BRA `(.L_x_4) ;  /* 0x0000000400580947 */ /* 0x000fea0003800000 */
[----:B------:R-:W0:Y:S01]  /*0740*/  LDC.64 R20, c[0x0][0x628] ;  /* 0x00018a00ff147b82 */ /* 0x000e220000000a00 */
[----:B------:R-:W-:Y:S02]  /*0750*/  IMAD.MOV.U32 R8, RZ, RZ, R16 ;  /* 0x000000ffff087224 */ /* 0x000fe400078e0010 */
[----:B------:R-:W-:-:S05]  /*0760*/  IMAD.MOV.U32 R9, RZ, RZ, R17 ;  /* 0x000000ffff097224 */ /* 0x000fca00078e0011 */
[----:B------:R-:W1:Y:S08]  /*0770*/  LDC R0, c[0x0][0x630] ;  /* 0x00018c00ff007b82 */ /* 0x000e700000000800 */
[----:B------:R-:W2:Y:S01]  /*0780*/  LDC.64 R22, c[0x0][0x620] ;  /* 0x00018800ff167b82 */ /* 0x000ea20000000a00 */
[----:B0-----:R-:W-:-:S04]  /*0790*/  ISETP.NE.U32.AND P0, PT, R20, RZ, PT ;  /* 0x000000ff1400720c */ /* 0x001fc80003f05070 */
[----:B------:R-:W-:-:S13]  /*07a0*/  ISETP.NE.AND.EX P0, PT, R21, RZ, PT, P0 ;  /* 0x000000ff1500720c */ /* 0x000fda0003f05300 */
[----:B-12---:R-:W-:Y:S05]  /*07b0*/  @!P0 BRA `(.L_x_5) ;  /* 0x0000000000288947 */ /* 0x006fea0003800000 */
[----:B------:R-:W0:Y:S02]  /*07c0*/  LDC R13, c[0x0][0x634] ;  /* 0x00018d00ff0d7b82 */ /* 0x000e240000000800 */
[----:B0-----:R-:W-:-:S05]  /*07d0*/  IADD3 R13, P0, R16, R13, RZ ;  /* 0x0000000d100d7210 */ /* 0x001fca0007f1e0ff */
[----:B------:R-:W-:-:S04]  /*07e0*/  IMAD.X R15, RZ, RZ, R17, P0 ;  /* 0x000000ffff0f7224 */ /* 0x000fc800000e0611 */
[----:B------:R-:W-:-:S04]  /*07f0*/  IMAD.WIDE.U32 R8, R15, R20, RZ ;  /* 0x000000140f087225 */ /* 0x000fc800078e00ff */
[----:B------:R-:W-:-:S04]  /*0800*/  IMAD.WIDE.U32 R10, P0, R13, R21, R8 ;  /* 0x000000150d0a7225 */ /* 0x000fc80007800008 */
[----:B------:R-:W-:-:S04]  /*0810*/  IMAD.WIDE.U32 R8, R13, R20, RZ ;  /* 0x000000140d087225 */ /* 0x000fc800078e00ff */
[----:B------:R-:W-:Y:S01]  /*0820*/  IMAD.X R13, RZ, RZ, RZ, P0 ;  /* 0x000000ffff0d7224 */ /* 0x000fe200000e06ff */
[----:B------:R-:W-:Y:S01]  /*0830*/  IADD3 RZ, P0, R9, R10, RZ ;  /* 0x0000000a09ff7210 */ /* 0x000fe20007f1e0ff */
[----:B------:R-:W-:-:S04]  /*0840*/  IMAD.MOV.U32 R12, RZ, RZ, R11 ;  /* 0x000000ffff0c7224 */ /* 0x000fc800078e000b */
[----:B------:R-:W-:-:S08]  /*0850*/  IMAD.WIDE.U32.X R8, R15, R21, R12, P0 ;  /* 0x000000150f087225 */ /* 0x000fd000000e040c */
.L_x_5:
[-CC-:B------:R-:W-:Y:S01]  /*0860*/  SHF.R.U64 R25, R8, R0.reuse, R9.reuse ;  /* 0x0000000008197219 */ /* 0x180fe20000001209 */
[----:B------:R-:W0:Y:S01]  /*0870*/  LDC R12, c[0x0][0x618] ;  /* 0x00018600ff0c7b82 */ /* 0x000e220000000800 */
[----:B------:R-:W-:Y:S01]  /*0880*/  SHF.R.U32.HI R7, RZ, R0, R9 ;  /* 0x00000000ff077219 */ /* 0x000fe20000011609 */
[----:B------:R-:W-:Y:S01]  /*0890*/  ULDC UR4, c[0x0][0x150] ;  /* 0x0000540000047ab9 */ /* 0x000fe20000000800 */
[----:B------:R-:W-:Y:S02]  /*08a0*/  IADD3 R11, P0, RZ, -R25, RZ ;  /* 0x80000019ff0b7210 */ /* 0x000fe40007f1e0ff */
[----:B------:R-:W-:Y:S02]  /*08b0*/  I2FP.F32.U32 R0, R6 ;  /* 0x0000000600007245 */ /* 0x000fe40000201000 */
[----:B------:R-:W-:Y:S01]  /*08c0*/  IADD3.X R13, RZ, ~R7, RZ, P0, !PT ;  /* 0x80000007ff0d7210 */ /* 0x000fe200007fe4ff */
[----:B------:R-:W1:Y:S01]  /*08d0*/  LDC.64 R30, c[0x0][0x640] ;  /* 0x00019000ff1e7b82 */ /* 0x000e620000000a00 */
[----:B------:R-:W-:-:S04]  /*08e0*/  IMAD.WIDE.U32 R8, R11, R22, R16 ;  /* 0x000000160b087225 */ /* 0x000fc800078e0010 */
[----:B------:R-:W-:Y:S01]  /*08f0*/  FMUL R0, R0, UR4 ;  /* 0x0000000400007c20 */ /* 0x000fe20008400000 */
[----:B------:R-:W-:Y:S01]  /*0900*/  ULDC UR4, c[0x0][0x154] ;  /* 0x0000550000047ab9 */ /* 0x000fe20000000800 */
[----:B------:R-:W-:Y:S01]  /*0910*/  IMAD R10, R13, R22, RZ ;  /* 0x000000160d0a7224 */ /* 0x000fe200078e02ff */
[----:B------:R-:W2:Y:S03]  /*0920*/  LDC R7, c[0x0][0x144] ;  /* 0x00005100ff077b82 */ /* 0x000ea60000000800 */
[----:B------:R-:W-:Y:S01]  /*0930*/  IMAD R11, R11, R23, R10 ;  /* 0x000000170b0b7224 */ /* 0x000fe200078e020a */
[----:B------:R-:W3:Y:S03]  /*0940*/  F2I.U32.TRUNC.NTZ R0, R0 ;  /* 0x0000000000007305 */ /* 0x000ee6000020f000 */
[----:B------:R-:W-:-:S02]  /*0950*/  IMAD.IADD R9, R9, 0x1, R11 ;  /* 0x0000000109097824 */ /* 0x000fc400078e020b */
[----:B------:R-:W-:Y:S01]  /*0960*/  IMAD.MOV.U32 R11, RZ, RZ, -0x1 ;  /* 0xffffffffff0b7424 */ /* 0x000fe200078e00ff */
[----:B------:R-:W4:Y:S02]  /*0970*/  LDC R24, c[0x0][0x608] ;  /* 0x00018200ff187b82 */ /* 0x000f240000000800 */
[-CC-:B0-----:R-:W-:Y:S02]  /*0980*/  SHF.R.U64 R22, R8, R12.reuse, R9.reuse ;  /* 0x0000000c08167219 */ /* 0x181fe40000001209 */
[----:B------:R-:W-:Y:S02]  /*0990*/  I2FP.F32.U32 R8, R5 ;  /* 0x0000000500087245 */ /* 0x000fe40000201000 */
[----:B------:R-:W-:Y:S02]  /*09a0*/  SHF.R.U32.HI R9, RZ, R12, R9 ;  /* 0x0000000cff097219 */ /* 0x000fe40000011609 */
[----:B------:R-:W0:Y:S01]  /*09b0*/  LDC R28, c[0x0][0x658] ;  /* 0x00019600ff1c7b82 */ /* 0x000e220000000800 */
[----:B-1----:R-:W-:Y:S01]  /*09c0*/  ISETP.NE.U32.AND P0, PT, R30, RZ, PT ;  /* 0x000000ff1e00720c */ /* 0x002fe20003f05070 */
[----:B------:R-:W-:Y:S01]  /*09d0*/  FMUL R8, R8, UR4 ;  /* 0x0000000408087c20 */ /* 0x000fe20008400000 */
[----:B---3--:R-:W-:-:S02]  /*09e0*/  IMAD.MOV R10, RZ, RZ, -R0 ;  /* 0x000000ffff0a7224 */ /* 0x008fc400078e0a00 */
[----:B------:R-:W-:Y:S01]  /*09f0*/  ISETP.NE.AND.EX P0, PT, R31, RZ, PT, P0 ;  /* 0x000000ff1f00720c */ /* 0x000fe20003f05300 */
[----:B------:R1:W3:Y:S02]  /*0a00*/  F2I.U32.TRUNC.NTZ R15, R8 ;  /* 0x00000008000f7305 */ /* 0x0002e4000020f000 */
[----:B------:R-:W1:Y:S01]  /*0a10*/  LDC R20, c[0x0][0x148] ;  /* 0x00005200ff147b82 */ /* 0x000e620000000800 */
[----:B--2---:R-:W-:-:S07]  /*0a20*/  IMAD R0, R7, R10, R6 ;  /* 0x0000000a07007224 */ /* 0x004fce00078e0206 */
[----:B------:R-:W2:Y:S01]  /*0a30*/  LDC R26, c[0x0][0x600] ;  /* 0x00018000ff1a7b82 */ /* 0x000ea20000000800 */
[-CC-:B----4-:R-:W-:Y:S02]  /*0a40*/  SHF.R.U64 R32, R22, R24.reuse, R9.reuse ;  /* 0x0000001816207219 */ /* 0x190fe40000001209 */
[----:B------:R-:W-:Y:S01]  /*0a50*/  SHF.R.U32.HI R7, RZ, R24, R9 ;  /* 0x00000018ff077219 */ /* 0x000fe20000011609 */
[----:B------:R-:W-:-:S04]  /*0a60*/  IMAD.MOV.U32 R9, RZ, RZ, 0x1 ;  /* 0x00000001ff097424 */ /* 0x000fc800078e00ff */
[----:B------:R-:W4:Y:S01]  /*0a70*/  LDC R21, c[0x0][0x648] ;  /* 0x00019200ff157b82 */ /* 0x000f220000000800 */
[-C--:B0-----:R-:W-:Y:S02]  /*0a80*/  SHF.L.U32 R6, R11, R28.reuse, RZ ;  /* 0x0000001c0b067219 */ /* 0x081fe400000006ff */
[--C-:B------:R-:W-:Y:S02]  /*0a90*/  SHF.R.U64 R24, R32, R28, R7.reuse ;  /* 0x0000001c20187219 */ /* 0x100fe40000001207 */
[----:B------:R-:W-:Y:S02]  /*0aa0*/  LOP3.LUT R13, RZ, R6, RZ, 0x33, !PT ;  /* 0x00000006ff0d7212 */ /* 0x000fe400078e33ff */
[-C--:B------:R-:W-:Y:S01]  /*0ab0*/  SHF.R.U32.HI R7, RZ, R28.reuse, R7 ;  /* 0x0000001cff077219 */ /* 0x080fe20000011607 */
[----:B------:R-:W0:Y:S01]  /*0ac0*/  LDC R23, c[0x0][0x638] ;  /* 0x00018e00ff177b82 */ /* 0x000e220000000800 */
[----:B------:R-:W-:Y:S01]  /*0ad0*/  SHF.L.U32 R12, R9, R28, RZ ;  /* 0x0000001c090c7219 */ /* 0x000fe200000006ff */
[----:B------:R-:W-:-:S06]  /*0ae0*/  IMAD.MOV.U32 R6, RZ, RZ, R24 ;  /* 0x000000ffff067224 */ /* 0x000fcc00078e0018 */
[----:B------:R-:W0:Y:S01]  /*0af0*/  LDC R113, c[0x0][0x610] ;  /* 0x00018400ff717b82 */ /* 0x000e220000000800 */
[----:B-1-3--:R-:W-:Y:S05]  /*0b00*/  @!P0 BRA `(.L_x_6) ;  /* 0x0000000000288947 */ /* 0x00afea0003800000 */
[----:B------:R-:W1:Y:S02]  /*0b10*/  LDC R11, c[0x0][0x64c] ;  /* 0x00019300ff0b7b82 */ /* 0x000e640000000800 */
[----:B-1----:R-:W-:-:S05]  /*0b20*/  IADD3 R11, P0, R24, R11, RZ ;  /* 0x0000000b180b7210 */ /* 0x002fca0007f1e0ff */
        /* <DEDUP_REMOVED lines=8> */
.L_x_6:
[----:B----4-:R-:W-:Y:S01]  /*0bb0*/  SHF.R.U64 R6, R6, R21, R7 ;  /* 0x0000001506067219 */ /* 0x010fe20000001207 */
[----:B--2---:R-:W-:Y:S01]  /*0bc0*/  VIADD R7, R26, 0xffffffff ;  /* 0xffffffff1a077836 */ /* 0x004fe20000000000 */
[----:B------:R-:W-:Y:S01]  /*0bd0*/  LOP3.LUT R13, R32, R13, RZ, 0xc0, !PT ;  /* 0x0000000d200d7212 */ /* 0x000fe200078ec0ff */
[----:B------:R-:W-:Y:S01]  /*0be0*/  IMAD.MOV.U32 R19, RZ, RZ, R25 ;  /* 0x000000ffff137224 */ /* 0x000fe200078e0019 */
[----:B------:R-:W-:Y:S01]  /*0bf0*/  IADD3 R15, -R15, RZ, RZ ;  /* 0x000000ff0f0f7210 */ /* 0x000fe20007ffe1ff */
[----:B------:R-:W-:Y:S02]  /*0c00*/  IMAD.MOV R8, RZ, RZ, -R6 ;  /* 0x000000ffff087224 */ /* 0x000fe400078e0a06 */
[----:B------:R-:W-:Y:S01]  /*0c10*/  IMAD R13, R12, R6, R13 ;  /* 0x000000060c0d7224 */ /* 0x000fe200078e020d */
[----:B------:R-:W-:Y:S01]  /*0c20*/  LOP3.LUT R6, R22, R7, RZ, 0xc0, !PT ;  /* 0x0000000716067212 */ /* 0x000fe200078ec0ff */
[----:B------:R-:W-:Y:S02]  /*0c30*/  @P3 IMAD R0, R20, R15, R5 ;  /* 0x0000000f14003224 */ /* 0x000fe400078e0205 */
[----:B0-----:R-:W-:-:S02]  /*0c40*/  IMAD R5, R8, R23, R24 ;  /* 0x0000001708057224 */ /* 0x001fc400078e0218 */
[----:B------:R-:W-:Y:S02]  /*0c50*/  IMAD R113, R13, R113, R0 ;  /* 0x000000710d717224 */ /* 0x000fe400078e0200 */
[----:B------:R-:W-:Y:S02]  /*0c60*/  IMAD R6, R5, R26, R6 ;  /* 0x0000001a05067224 */ /* 0x000fe400078e0206 */
[----:B------:R-:W-:-:S03]  /*0c70*/  IMAD.MOV.U32 R0, RZ, RZ, 0x1 ;  /* 0x00000001ff007424 */ /* 0x000fc600078e00ff */
[----:B------:R-:W-:Y:S02]  /*0c80*/  SEL R101, R6, R113, !P3 ;  /* 0x0000007106657207 */ /* 0x000fe40005800000 */
[----:B------:R-:W-:-:S07]  /*0c90*/  SEL R113, R113, R6, !P3 ;  /* 0x0000000671717207 */ /* 0x000fce0005800000 */
.L_x_4:
[----:B------:R-:W-:-:S08]  /*0ca0*/  NOP ;  /* 0x0000000000007918 */ /* 0x000fd00000000000 */
[----:B------:R-:W0:Y:S02]  /*0cb0*/  USETMAXREG.TRY_ALLOC.CTAPOOL UP0, 0xe8 ;  /* 0x000000e8000079c8 */ /* 0x000e240008000600 */
[----:B0-----:R-:W-:-:S13]  /*0cc0*/  PLOP3.LUT P0, PT, PT, PT, UP0, 0x80, 0x0 ;  /* 0x000000000000781c */ /* 0x001fda0003f0f008 */
[----:B------:R-:W-:Y:S05]  /*0cd0*/  @!P0 BRA `(.L_x_4) ;  /* 0xfffffffc00f08947 */ /* 0x000fea000383ffff */
[----:B------:R-:W-:Y:S01]  /*0ce0*/  ULDC.64 UR4, c[0x0][0x598] ;  /* 0x0001660000047ab9 */ /* 0x000fe20000000a00 */
[----:B------:R-:W-:Y:S01]  /*0cf0*/  ULDC.64 UR44, c[0x0][0x208] ;  /* 0x00008200002c7ab9 */ /* 0x000fe20000000a00 */
[----:B------:R-:W-:-:S04]  /*0d00*/  ISETP.NE.U32.AND P0, PT, RZ, UR4, PT ;  /* 0x00000004ff007c0c */ /* 0x000fc8000bf05070 */
[----:B------:R-:W-:-:S13]  /*0d10*/  ISETP.NE.AND.EX P0, PT, RZ, UR5, PT, P0 ;  /* 0x00000005ff007c0c */ /* 0x000fda000bf05300 */
[----:B------:R-:W-:Y:S05]  /*0d20*/  @!P0 BRA `(.L_x_7) ;  /* 0x00000000001c8947 */ /* 0x000fea0003800000 */
[----:B------:R-:W0:Y:S02]  /*0d30*/  LDC.64 R6, c[0x0][0x598] ;  /* 0x00016600ff067b82 */ /* 0x000e240000000a00 */
[----:B0-----:R-:W2:Y:S02]  /*0d40*/  LDG.E.64 R6, desc[UR44][R6.64] ;  /* 0x0000002c06067981 */ /* 0x001ea4000c1e1b00 */
[----:B--2---:R-:W-:-:S04]  /*0d50*/  ISETP.NE.U32.AND P0, PT, R6, RZ, PT ;  /* 0x000000ff0600720c */ /* 0x004fc80003f05070 */
[----:B------:R-:W-:-:S13]  /*0d60*/  ISETP.NE.AND.EX P0, PT, R7, RZ, PT, P0 ;  /* 0x000000ff0700720c */ /* 0x000fda0003f05300 */
[----:B------:R-:W-:Y:S05]  /*0d70*/  @!P0 BRA `(.L_x_7) ;  /* 0x0000000000088947 */ /* 0x000fea0003800000 */
[----:B------:R0:W5:Y:S01]  /*0d80*/  LD.E R88, desc[UR44][R6.64] ;  /* 0x0000002c06587980 */ /* 0x000162000c101900 */
[----:B------:R-:W-:Y:S05]  /*0d90*/  BRA `(.L_x_8) ;  /* 0x0000000000247947 */ /* 0x000fea0003800000 */
.L_x_7:
[----:B------:R-:W-:Y:S02]  /*0da0*/  ULDC.64 UR4, c[0x0][0x588] ;  /* 0x0001620000047ab9 */ /* 0x000fe40000000a00 */
[----:B------:R-:W-:-:S04]  /*0db0*/  ISETP.NE.U32.AND P0, PT, RZ, UR4, PT ;  /* 0x00000004ff007c0c */ /* 0x000fc8000bf05070 */
[----:B------:R-:W-:-:S13]  /*0dc0*/  ISETP.NE.AND.EX P0, PT, RZ, UR5, PT, P0 ;  /* 0x00000005ff007c0c */ /* 0x000fda000bf05300 */
[----:B------:R-:W-:Y:S05]  /*0dd0*/  @!P0 BRA `(.L_x_9) ;  /* 0x00000000000c8947 */ /* 0x000fea0003800000 */
[----:B------:R-:W0:Y:S02]  /*0de0*/  LDC.64 R88, c[0x0][0x588] ;  /* 0x00016200ff587b82 */ /* 0x000e240000000a00 */
[----:B0-----:R1:W5:Y:S01]  /*0df0*/  LDG.E R88, desc[UR44][R88.64] ;  /* 0x0000002c58587981 */ /* 0x001362000c1e1900 */
[----:B------:R-:W-:Y:S05]  /*0e00*/  BRA `(.L_x_8) ;  /* 0x0000000000087947 */ /* 0x000fea0003800000 */
.L_x_9:
[----:B------:R-:W-:Y:S02]  /*0e10*/  ULDC UR4, c[0x0][0x580] ;  /* 0x0001600000047ab9 */ /* 0x000fe40000000800 */
[----:B------:R-:W-:-:S07]  /*0e20*/  IMAD.U32 R88, RZ, RZ, UR4 ;  /* 0x00000004ff587e24 */ /* 0x000fce000f8e00ff */
.L_x_8:
[----:B------:R-:W-:Y:S02]  /*0e30*/  ULDC.64 UR4, c[0x0][0x5a0] ;  /* 0x0001680000047ab9 */ /* 0x000fe40000000a00 */
[----:B------:R-:W-:-:S04]  /*0e40*/  ISETP.NE.U32.AND P0, PT, RZ, UR4, PT ;  /* 0x00000004ff007c0c */ /* 0x000fc8000bf05070 */
[----:B------:R-:W-:-:S13]  /*0e50*/  ISETP.NE.AND.EX P0, PT, RZ, UR5, PT, P0 ;  /* 0x00000005ff007c0c */ /* 0x000fda000bf05300 */
[----:B------:R-:W-:Y:S05]  /*0e60*/  @!P0 BRA `(.L_x_10) ;  /* 0x00000000001c8947 */ /* 0x000fea0003800000 */
[----:B0-----:R-:W0:Y:S02]  /*0e70*/  LDC.64 R6, c[0x0][0x5a0] ;  /* 0x00016800ff067b82 */ /* 0x001e240000000a00 */
[----:B0-----:R-:W2:Y:S02]  /*0e80*/  LDG.E.64 R6, desc[UR44][R6.64] ;  /* 0x0000002c06067981 */ /* 0x001ea4000c1e1b00 */
[----:B--2---:R-:W-:-:S04]  /*0e90*/  ISETP.NE.U32.AND P0, PT, R6, RZ, PT ;  /* 0x000000ff0600720c */ /* 0x004fc80003f05070 */
[----:B------:R-:W-:-:S13]  /*0ea0*/  ISETP.NE.AND.EX P0, PT, R7, RZ, PT, P0 ;  /* 0x000000ff0700720c */ /* 0x000fda0003f05300 */
[----:B------:R-:W-:Y:S05]  /*0eb0*/  @!P0 BRA `(.L_x_10) ;  /* 0x0000000000088947 */ /* 0x000fea0003800000 */
[----:B-1----:R0:W5:Y:S01]  /*0ec0*/  LD.E R89, desc[UR44][R6.64] ;  /* 0x0000002c06597980 */ /* 0x002162000c101900 */
[----:B------:R-:W-:Y:S05]  /*0ed0*/  BRA `(.L_x_11) ;  /* 0x0000000000247947 */ /* 0x000fea0003800000 */
.L_x_10:
[----:B------:R-:W-:Y:S02]  /*0ee0*/  ULDC.64 UR4, c[0x0][0x590] ;  /* 0x0001640000047ab9 */ /* 0x000fe40000000a00 */
[----:B------:R-:W-:-:S04]  /*0ef0*/  ISETP.NE.U32.AND P0, PT, RZ, UR4, PT ;  /* 0x00000004ff007c0c */ /* 0x000fc8000bf05070 */
[----:B------:R-:W-:-:S13]  /*0f00*/  ISETP.NE.AND.EX P0, PT, RZ, UR5, PT, P0 ;  /* 0x00000005ff007c0c */ /* 0x000fda000bf05300 */
[----:B------:R-:W-:Y:S05]  /*0f10*/  @!P0 BRA `(.L_x_12) ;  /* 0x00000000000c8947 */ /* 0x000fea0003800000 */
[----:B0-----:R-:W1:Y:S02]  /*0f20*/  LDC.64 R6, c[0x0][0x590] ;  /* 0x00016400ff067b82 */ /* 0x001e640000000a00 */
[----:B-1----:R1:W5:Y:S01]  /*0f30*/  LDG.E R89, desc[UR44][R6.64] ;  /* 0x0000002c06597981 */ /* 0x002362000c1e1900 */
[----:B------:R-:W-:Y:S05]  /*0f40*/  BRA `(.L_x_11) ;  /* 0x0000000000087947 */ /* 0x000fea0003800000 */
.L_x_12:
[----:B------:R-:W-:Y:S02]  /*0f50*/  ULDC UR4, c[0x0][0x584] ;  /* 0x0001610000047ab9 */ /* 0x000fe40000000800 */
[----:B-1----:R-:W-:-:S07]  /*0f60*/  IMAD.U32 R89, RZ, RZ, UR4 ;  /* 0x00000004ff597e24 */ /* 0x002fce000f8e00ff */
.L_x_11:
[----:B------:R-:W-:-:S13]  /*0f70*/  LOP3.LUT P0, RZ, R0, 0xff, RZ, 0xc0, !PT ;  /* 0x000000ff00ff7812 */ /* 0x000fda000780c0ff */
[----:B------:R-:W-:Y:S05]  /*0f80*/  @!P0 EXIT ;  /* 0x000000000000894d */ /* 0x000fea0003800000 */
[----:B------:R-:W2:Y:S01]  /*0f90*/  LDC R94, c[0x0][0x658] ;  /* 0x00019600ff5e7b82 */ /* 0x000ea20000000800 */
[----:B------:R-:W-:Y:S01]  /*0fa0*/  ULDC.64 UR6, c[0x0][0x288] ;  /* 0x0000a20000067ab9 */ /* 0x000fe20000000a00 */
[----:B------:R-:W-:Y:S01]  /*0fb0*/  LOP3.LUT R14, R14, 0x1, RZ, 0xc0, !PT ;  /* 0x000000010e0e7812 */ /* 0x000fe200078ec0ff */
[----:B------:R-:W-:Y:S01]  /*0fc0*/  UIADD3 UR4, UR7, 0x7f, URZ ;  /* 0x0000007f07047890 */ /* 0x000fe2000fffe03f */
[----:B------:R-:W-:Y:S01]  /*0fd0*/  SHF.R.U32.HI R0, RZ, 0x2, R3 ;  /* 0x00000002ff007819 */ /* 0x000fe20000011603 */
[----:B------:R-:W-:Y:S01]  /*0fe0*/  IMAD.MOV.U32 R9, RZ, RZ, 0x1 ;  /* 0x00000001ff097424 */ /* 0x000fe200078e00ff */
[----:B------:R-:W-:Y:S01]  /*0ff0*/  SHF.R.U32.HI R4, RZ, 0x1, R4 ;  /* 0x00000001ff047819 */ /* 0x000fe20000011604 */
[----:B------:R-:W-:Y:S01]  /*1000*/  USHF.R.S32.HI UR5, URZ, 0x1f, UR4 ;  /* 0x0000001f3f057899 */ /* 0x000fe20008011404 */
[----:B------:R-:W3:Y:S01]  /*1010*/  LDC.64 R90, c[0x0][0x5c8] ;  /* 0x00017200ff5a7b82 */ /* 0x000ee20000000a00 */
[----:B------:R-:W-:Y:S01]  /*1020*/  IMAD.SHL.U32 R5, R14, 0x40, RZ ;  /* 0x000000400e057824 */ /* 0x000fe200078e00ff */
[----:B------:R-:W-:Y:S01]  /*1030*/  LOP3.LUT R0, R0, 0x7, RZ, 0xc0, !PT ;  /* 0x0000000700007812 */ /* 0x000fe200078ec0ff */
[----:B------:R-:W-:Y:S01]  /*1040*/  ULEA.HI UR5, UR5, UR4, URZ, 0x7 ;  /* 0x0000000405057291 */ /* 0x000fe2000f8f383f */
[----:B------:R-:W-:Y:S01]  /*1050*/  LOP3.LUT R23, R4, 0x30, RZ, 0xc0, !PT ;  /* 0x0000003004177812 */ /* 0x000fe200078ec0ff */
[----:B01----:R-:W-:Y:S01]  /*1060*/  IMAD.U32 R6, RZ, RZ, UR6 ;  /* 0x00000006ff067e24 */ /* 0x003fe2000f8e00ff */
[--C-:B------:R-:W-:Y:S01]  /*1070*/  LOP3.LUT R22, R5, 0x40, R0.reuse, 0xe2, !PT ;  /* 0x0000004005167812 */ /* 0x100fe200078ee200 */
[----:B------:R-:W-:Y:S01]  /*1080*/  USHF.R.S32.HI UR41, URZ, 0x7, UR5 ;  /* 0x000000073f297899 */ /* 0x000fe20008011405 */
[----:B------:R-:W0:Y:S01]  /*1090*/  LDC R98, c[0x0][0x600] ;  /* 0x00018000ff627b82 */ /* 0x000e220000000800 */
[-C--:B------:R-:W-:Y:S01]  /*10a0*/  IADD3 R5, RZ, -R23.reuse, -R0 ;  /* 0x80000017ff057210 */ /* 0x080fe20007ffe800 */
[----:B------:R-:W-:Y:S01]  /*10b0*/  ULDC UR4, c[0x0][0x284] ;  /* 0x0000a10000047ab9 */ /* 0x000fe20000000800 */
[----:B------:R-:W-:Y:S01]  /*10c0*/  MOV R7, 0xffffffff ;  /* 0xffffffff00077802 */ /* 0x000fe20000000f00 */
[----:B------:R-:W-:Y:S01]  /*10d0*/  UISETP.LT.AND UP0, UPT, UR41, 0x1, UPT ;  /* 0x000000012900788c */ /* 0x000fe2000bf01270 */
[C---:B------:R-:W-:Y:S01]  /*10e0*/  LOP3.LUT R95, R3.reuse, 0x3, RZ, 0xc0, !PT ;  /* 0x00000003035f7812 */ /* 0x040fe200078ec0ff */
[----:B------:R-:W-:Y:S01]  /*10f0*/  IMAD R5, R14, -0x40, R5 ;  /* 0xffffffc00e057824 */ /* 0x000fe200078e0205 */
[----:B------:R-:W-:Y:S01]  /*1100*/  LOP3.LUT R97, R3, 0x80, RZ, 0xc0, !PT ;  /* 0x0000008003617812 */ /* 0x000fe200078ec0ff */
[----:B------:R-:W-:Y:S01]  /*1110*/  USEL UR42, UR41, 0x1, UP0 ;  /* 0x00000001292a7887 */ /* 0x000fe20008000000 */
[-C--:B--2---:R-:W-:Y:S01]  /*1120*/  SHF.L.U32 R7, R7, R94.reuse, RZ ;  /* 0x0000005e07077219 */ /* 0x084fe200000006ff */
[----:B------:R-:W-:Y:S01]  /*1130*/  IMAD R95, R95, -0x2, R6 ;  /* 0xfffffffe5f5f7824 */ /* 0x000fe200078e0206 */
[----:B------:R-:W-:Y:S01]  /*1140*/  LOP3.LUT R22, R22, R23, RZ, 0xfc, !PT ;  /* 0x0000001716167212 */ /* 0x000fe200078efcff */
[----:B------:R-:W-:Y:S01]  /*1150*/  IMAD.SHL.U32 R96, R3, 0x2, RZ ;  /* 0x0000000203607824 */ /* 0x000fe200078e00ff */
[----:B------:R-:W-:Y:S01]  /*1160*/  SHF.L.U32 R94, R9, R94, RZ ;  /* 0x0000005e095e7219 */ /* 0x000fe200000006ff */
[----:B------:R-:W-:Y:S01]  /*1170*/  VIADD R100, R5, UR4 ;  /* 0x0000000405647c36 */ /* 0x000fe20008000000 */
[----:B------:R-:W-:Y:S01]  /*1180*/  LOP3.LUT R116, R18, 0x1, RZ, 0xfc, !PT ;  /* 0x0000000112747812 */ /* 0x000fe200078efcff */
[----:B------:R-:W-:Y:S01]  /*1190*/  IMAD.MOV.U32 R23, RZ, RZ, RZ ;  /* 0x000000ffff177224 */ /* 0x000fe200078e00ff */
[C-C-:B---3--:R-:W-:Y:S01]  /*11a0*/  SHF.L.U64.HI R92, R90.reuse, 0x7, R91.reuse ;  /* 0x000000075a5c7819 */ /* 0x148fe2000001025b */
[----:B------:R-:W-:Y:S01]  /*11b0*/  UIADD3 UR42, UR41, -UR42, URZ ;  /* 0x8000002a292a7290 */ /* 0x000fe2000fffe03f */
[C---:B------:R-:W-:Y:S01]  /*11c0*/  SHF.L.U64.HI R93, R90.reuse, 0x3, R91 ;  /* 0x000000035a5d7819 */ /* 0x040fe2000001025b */
[C---:B------:R-:W-:Y:S01]  /*11d0*/  IMAD.SHL.U32 R91, R90.reuse, 0x80, RZ ;  /* 0x000000805a5b7824 */ /* 0x040fe200078e00ff */
[----:B------:R-:W-:Y:S01]  /*11e0*/  SHF.R.U32.HI R97, RZ, 0x7, R97 ;  /* 0x00000007ff617819 */ /* 0x000fe20000011661 */
[----:B------:R-:W-:Y:S01]  /*11f0*/  IMAD.SHL.U32 R90, R90, 0x8, RZ ;  /* 0x000000085a5a7824 */ /* 0x000fe200078e00ff */
[----:B------:R-:W-:Y:S01]  /*1200*/  LOP3.LUT R99, RZ, R7, RZ, 0x33, !PT ;  /* 0x00000007ff637212 */ /* 0x000fe200078e33ff */
[----:B0-----:R-:W-:Y:S01]  /*1210*/  VIADD R98, R98, 0xffffffff ;  /* 0xffffffff62627836 */ /* 0x001fe20000000000 */
[----:B------:R-:W-:Y:S01]  /*1220*/  UMOV UR36, URZ ;  /* 0x0000003f00247c82 */ /* 0x000fe20008000000 */
[----:B------:R-:W-:-:S05]  /*1230*/  UMOV UR40, URZ ;  /* 0x0000003f00287c82 */ /* 0x000fca0008000000 */
.L_x_156:
[----:B0-----:R-:W0:Y:S01]  /*1240*/  SHFL.IDX PT, R0, R97, RZ, 0x1f ;  /* 0x00001fff61007589 */ /* 0x001e2200000e0000 */
[----:B-1----:R-:W1:Y:S01]  /*1250*/  S2UR UR7, SR_CgaCtaId ;  /* 0x00000000000779c3 */ /* 0x002e620000008800 */
[----:B------:R-:W-:Y:S01]  /*1260*/  UMOV UR6, 0x400 ;  /* 0x0000040000067882 */ /* 0x000fe20000000000 */
[----:B0-----:R-:W-:Y:S01]  /*1270*/  R2UR UR4, R0 ;  /* 0x00000000000472ca */ /* 0x001fe200000e0000 */
[----:B-1----:R-:W-:-:S12]  /*1280*/  ULEA UR46, UR7, UR6, 0x18 ;  /* 0x00000006072e7291 */ /* 0x002fd8000f8ec03f */
[----:B------:R-:W-:-:S04]  /*1290*/  ULEA.HI UR5, UR4, UR4, URZ, 0x1 ;  /* 0x0000000404057291 */ /* 0x000fc8000f8f083f */
[----:B------:R-:W-:-:S04]  /*12a0*/  ULOP3.LUT UR5, UR5, 0x7fffe, URZ, 0xc0, !UPT ;  /* 0x0007fffe05057892 */ /* 0x000fc8000f8ec03f */
[----:B------:R-:W-:-:S03]  /*12b0*/  UIADD3 UR5, UR4, -UR5, URZ ;  /* 0x8000000504057290 */ /* 0x000fc6000fffe03f */
[----:B------:R-:W-:Y:S01]  /*12c0*/  ULDC UR4, c[0x0][0x28c] ;  /* 0x0000a30000047ab9 */ /* 0x000fe20000000800 */
[----:B------:R-:W-:Y:S01]  /*12d0*/  ULEA UR5, UR5, UR46, 0xd ;  /* 0x0000002e05057291 */ /* 0x000fe2000f8e683f */
[----:B------:R-:W-:-:S03]  /*12e0*/  ISETP.LT.AND P0, PT, RZ, UR4, PT ;  /* 0x00000004ff007c0c */ /* 0x000fc6000bf01270 */
[----:B------:R-:W-:-:S04]  /*12f0*/  UIADD3 UR5, UR5, 0x180, URZ ;  /* 0x0000018005057890 */ /* 0x000fc8000fffe03f */
[----:B------:R-:W-:-:S04]  /*1300*/  USHF.R.U32.HI UR5, URZ, 0x4, UR5 ;  /* 0x000000043f057899 */ /* 0x000fc80008011605 */
[----:B------:R-:W-:-:S04]  /*1310*/  ULOP3.LUT UR5, UR5, 0x3fff, URZ, 0xc0, !UPT ;  /* 0x00003fff05057892 */ /* 0x000fc8000f8ec03f */
[----:B------:R-:W-:Y:S01]  /*1320*/  ULOP3.LUT UR43, UR5, 0x10000, URZ, 0xfc, !UPT ;  /* 0x00010000052b7892 */ /* 0x000fe2000f8efc3f */
[----:B--234-:R-:W-:Y:S11]  /*1330*/  @P0 BRA `(.L_x_13) ;  /* 0x0000000000400947 */ /* 0x01cff60003800000 */
[----:B------:R-:W-:Y:S01]  /*1340*/  MOV R0, 0x0 ;  /* 0x0000000000007802 */ /* 0x000fe20000000f00 */
[----:B------:R-:W-:Y:S01]  /*1350*/  ULDC.64 UR4, c[0x4][0x68] ;  /* 0x01001a0000047ab9 */ /* 0x000fe20000000a00 */
[----:B------:R-:W-:Y:S01]  /*1360*/  ULDC.64 UR6, c[0x4][0x8] ;  /* 0x0100020000067ab9 */ /* 0x000fe20000000a00 */
[----:B------:R-:W-:Y:S01]  /*1370*/  IMAD.U32 R4, RZ, RZ, UR4 ;  /* 0x00000004ff047e24 */ /* 0x000fe2000f8e00ff */
[----:B------:R0:W1:Y:S01]  /*1380*/  LDC.64 R14, c[0x4][R0] ;  /* 0x01000000000e7b82 */ /* 0x0000620000000a00 */
[----:B------:R-:W-:Y:S01]  /*1390*/  MOV R5, UR5 ;  /* 0x0000000500057c02 */ /* 0x000fe20008000f00 */
[----:B------:R-:W-:Y:S01]  /*13a0*/  ULDC.64 UR4, c[0x4][0x70] ;  /* 0x01001c0000047ab9 */ /* 0x000fe20000000a00 */
[----:B------:R-:W-:Y:S02]  /*13b0*/  IMAD.U32 R10, RZ, RZ, UR6 ;  /* 0x00000006ff0a7e24 */ /* 0x000fe4000f8e00ff */
[----:B------:R-:W-:Y:S02]  /*13c0*/  IMAD.U32 R6, RZ, RZ, UR4 ;  /* 0x00000004ff067e24 */ /* 0x000fe4000f8e00ff */
[----:B------:R-:W-:-:S02]  /*13d0*/  IMAD.U32 R7, RZ, RZ, UR5 ;  /* 0x00000005ff077e24 */ /* 0x000fc4000f8e00ff */
[----:B------:R-:W-:Y:S02]  /*13e0*/  IMAD.U32 R11, RZ, RZ, UR7 ;  /* 0x00000007ff0b7e24 */ /* 0x000fe4000f8e00ff */
[----:B------:R-:W-:Y:S02]  /*13f0*/  IMAD.MOV.U32 R8, RZ, RZ, 0x1e1 ;  /* 0x000001e1ff087424 */ /* 0x000fe400078e00ff */
[----:B------:R-:W-:Y:S02]  /*1400*/  IMAD.MOV.U32 R12, RZ, RZ, 0x1 ;  /* 0x00000001ff0c7424 */ /* 0x000fe400078e00ff */
[----:B0-----:R-:W-:-:S07]  /*1410*/  IMAD.MOV.U32 R13, RZ, RZ, RZ ;  /* 0x000000ffff0d7224 */ /* 0x001fce00078e00ff */
[----:B------:R-:W-:-:S07]  /*1420*/  LEPC R20, `(.L_x_13) ;  /* 0x000000001014794e */ /* 0x000fce0000000000 */
[----:B-1---5:R-:W-:Y:S05]  /*1430*/  CALL.ABS.NOINC R14 ;  /* 0x000000000e007343 */ /* 0x022fea0003c00000 */
.L_x_13:
[----:B------:R-:W-:-:S13]  /*1440*/  ISETP.NE.AND P0, PT, R116, 0x3, PT ;  /* 0x000000037400780c */ /* 0x000fda0003f05270 */
[----:B------:R-:W-:Y:S05]  /*1450*/  @!P0 BRA `(.L_x_14) ;  /* 0x0000000000048947 */ /* 0x000fea0003800000 */
[----:B------:R-:W-:Y:S01]  /*1460*/  BPT.TRAP 0x1 ;  /* 0x000000040000795c */ /* 0x000fe20000300000 */
.L_x_14:
[----:B------:R-:W-:Y:S01]  /*1470*/  IMAD.U32 R3, RZ, RZ, UR40 ;  /* 0x00000028ff037e24 */ /* 0x000fe2000f8e00ff */
[----:B------:R-:W-:-:S04]  /*1480*/  MOV R0, UR36 ;  /* 0x0000002400007c02 */ /* 0x000fc80008000f00 */
[----:B------:R-:W-:Y:S02]  /*1490*/  LEA R3, R3, UR46, 0x3 ;  /* 0x0000002e03037c11 */ /* 0x000fe4000f8e18ff */
[----:B------:R-:W-:-:S04]  /*14a0*/  SHF.L.U32 R0, R0, 0x1f, RZ ;  /* 0x0000001f00007819 */ /* 0x000fc800000006ff */
[----:B------:R0:W1:Y:S01]  /*14b0*/  SYNCS.PHASECHK.TRANS64.TRYWAIT P1, [R3+URZ], R0 ;  /* 0x00000000030075a7 */ /* 0x000062000802017f */
[----:B------:R-:W-:Y:S05]  /*14c0*/  @!P0 BRA `(.L_x_15) ;  /* 0x0000000000048947 */ /* 0x000fea0003800000 */
[----:B------:R-:W-:Y:S01]  /*14d0*/  BPT.TRAP 0x1 ;  /* 0x000000040000795c */ /* 0x000fe20000300000 */
.L_x_15:
[----:B------:R-:W-:-:S05]  /*14e0*/  IMAD.U32 R4, RZ, RZ, UR42 ;  /* 0x0000002aff047e24 */ /* 0x000fca000f8e00ff */
[----:B------:R-:W-:Y:S01]  /*14f0*/  ISETP.GE.AND P2, PT, R4, 0x1, PT ;  /* 0x000000010400780c */ /* 0x000fe20003f46270 */
[----:B-1----:R-:W-:-:S12]  /*1500*/  @P1 BRA `(.L_x_16) ;  /* 0x0000000000081947 */ /* 0x002fd80003800000 */
[----:B------:R-:W1:Y:S02]  /*1510*/  SYNCS.PHASECHK.TRANS64.TRYWAIT P1, [R3+URZ], R0 ;  /* 0x00000000030075a7 */ /* 0x000e64000802017f */
[----:B-1----:R-:W-:Y:S05]  /*1520*/  @!P1 BRA `(.L_x_17) ;  /* 0x0000007c00089947 */ /* 0x002fea0003800000 */
.L_x_16:
[----:B------:R-:W-:Y:S05]  /*1530*/  WARPSYNC.ALL ;  /* 0x0000000000007948 */ /* 0x000fea0003800000 */
[----:B------:R-:W-:Y:S01]  /*1540*/  UIADD3 UR4, UR46, 0xc0180, URZ ;  /* 0x000c01802e047890 */ /* 0x000fe2000fffe03f */
[----:B------:R-:W-:Y:S01]  /*1550*/  WARPGROUP.ARRIVE ;  /* 0x00000000000079c5 */ /* 0x000fe20000000000 */
[----:B------:R-:W-:Y:S02]  /*1560*/  ULEA UR6, UR40, UR43, 0xd ;  /* 0x0000002b28067291 */ /* 0x000fe4000f8e683f */
[----:B------:R-:W-:Y:S01]  /*1570*/  USHF.R.U32.HI UR4, URZ, 0x4, UR4 ;  /* 0x000000043f047899 */ /* 0x000fe20008011604 */
[----:B------:R-:W-:Y:S01]  /*1580*/  UMOV UR13, 0x40000040 ;  /* 0x40000040000d7882 */ /* 0x000fe20000000000 */
[----:B------:R-:W-:-:S02]  /*1590*/  UMOV UR15, 0x40000040 ;  /* 0x40000040000f7882 */ /* 0x000fc40000000000 */
[----:B------:R-:W-:Y:S01]  /*15a0*/  ULOP3.LUT UR4, UR4, 0x3fff, URZ, 0xc0, !UPT ;  /* 0x00003fff04047892 */ /* 0x000fe2000f8ec03f */
[----:B------:R-:W-:Y:S01]  /*15b0*/  UMOV UR12, UR6 ;  /* 0x00000006000c7c82 */ /* 0x000fe20008000000 */
[----:B------:R-:W-:Y:S02]  /*15c0*/  UIADD3 UR5, UR6, 0x400, URZ ;  /* 0x0000040006057890 */ /* 0x000fe4000fffe03f */
[----:B------:R-:W-:Y:S02]  /*15d0*/  ULOP3.LUT UR8, UR4, 0x10000, URZ, 0xfc, !UPT ;  /* 0x0001000004087892 */ /* 0x000fe4000f8efc3f */
[----:B------:R-:W-:Y:S02]  /*15e0*/  UIADD3 UR7, UR6, 0x1806, URZ ;  /* 0x0000180606077890 */ /* 0x000fe4000fffe03f */
[----:B------:R-:W-:Y:S02]  /*15f0*/  ULEA UR4, UR40, UR8, 0xb ;  /* 0x0000000828047291 */ /* 0x000fe4000f8e583f */
[----:B------:R-:W-:-:S02]  /*1600*/  UIADD3 UR10, UR6, 0x1c06, URZ ;  /* 0x00001c06060a7890 */ /* 0x000fc4000fffe03f */
[----:B------:R-:W-:-:S03]  /*1610*/  UIADD3 UR9, UR4, 0x606, URZ ;  /* 0x0000060604097890 */ /* 0x000fc6000fffe03f */
[----:B------:R-:W-:Y:S02]  /*1620*/  UMOV UR14, UR4 ;  /* 0x00000004000e7c82 */ /* 0x000fe40008000000 */
[----:B------:R-:W-:Y:S01]  /*1630*/  HGMMA.64x64x8.F32.TF32 R56, gdesc[UR12], RZ, !UPT, gsb0 ;  /* 0x04e000000c3879f0 */ /* 0x000fe2000c0028ff */
[----:B------:R-:W-:Y:S01]  /*1640*/  UMOV UR12, UR5 ;  /* 0x00000005000c7c82 */ /* 0x000fe20008000000 */
[----:B------:R-:W-:Y:S01]  /*1650*/  UMOV UR13, 0x40000040 ;  /* 0x40000040000d7882 */ /* 0x000fe20000000000 */
[----:B------:R-:W-:Y:S01]  /*1660*/  UIADD3 UR5, UR6, 0x402, URZ ;  /* 0x0000040206057890 */ /* 0x000fe2000fffe03f */
[----:B------:R-:W-:Y:S02]  /*1670*/  WARPGROUP.DEPBAR.LE gsb0, 0x0 ;  /* 0x00008000000079c5 */ /* 0x000fe40000010000 */
[----:B------:R-:W-:-:S06]  /*1680*/  WARPGROUP.ARRIVE ;  /* 0x00000000000079c5 */ /* 0x000fcc0000000000 */
[----:B------:R-:W-:Y:S01]  /*1690*/  HGMMA.64x64x8.F32.TF32 R24, gdesc[UR12], RZ, !UPT, gsb0 ;  /* 0x04e000000c1879f0 */ /* 0x000fe2000c0028ff */
[----:B------:R-:W-:Y:S02]  /*16a0*/  UIADD3 UR12, UR6, 0x2, URZ ;  /* 0x00000002060c7890 */ /* 0x000fe4000fffe03f */
[----:B------:R-:W-:Y:S01]  /*16b0*/  UIADD3 UR14, UR4, 0x2, URZ ;  /* 0x00000002040e7890 */ /* 0x000fe2000fffe03f */
[----:B------:R-:W-:Y:S01]  /*16c0*/  UMOV UR13, 0x40000040 ;  /* 0x40000040000d7882 */ /* 0x000fe20000000000 */
[----:B------:R-:W-:Y:S01]  /*16d0*/  UMOV UR15, 0x40000040 ;  /* 0x40000040000f7882 */ /* 0x000fe20000000000 */
[----:B------:R-:W-:Y:S02]  /*16e0*/  WARPGROUP.DEPBAR.LE gsb0, 0x0 ;  /* 0x00008000000079c5 */ /* 0x000fe40000010000 */
[----:B------:R-:W-:-:S06]  /*16f0*/  WARPGROUP.ARRIVE ;  /* 0x00000000000079c5 */ /* 0x000fcc0000000000 */
[----:B------:R-:W-:Y:S01]  /*1700*/  HGMMA.64x64x8.F32.TF32 R56, gdesc[UR12], R56, gsb0 ;  /* 0x04e000000c3879f0 */ /* 0x000fe20008002838 */
[----:B------:R-:W-:Y:S01]  /*1710*/  UMOV UR12, UR5 ;  /* 0x00000005000c7c82 */ /* 0x000fe20008000000 */
[----:B------:R-:W-:Y:S01]  /*1720*/  UMOV UR13, 0x40000040 ;  /* 0x40000040000d7882 */ /* 0x000fe20000000000 */
[----:B------:R-:W-:Y:S01]  /*1730*/  UIADD3 UR5, UR6, 0x404, URZ ;  /* 0x0000040406057890 */ /* 0x000fe2000fffe03f */
[----:B------:R-:W-:Y:S02]  /*1740*/  WARPGROUP.DEPBAR.LE gsb0, 0x0 ;  /* 0x00008000000079c5 */ /* 0x000fe40000010000 */
[----:B------:R-:W-:-:S06]  /*1750*/  WARPGROUP.ARRIVE ;  /* 0x00000000000079c5 */ /* 0x000fcc0000000000 */
[----:B------:R-:W-:Y:S01]  /*1760*/  HGMMA.64x64x8.F32.TF32 R24, gdesc[UR12], R24, gsb0 ;  /* 0x04e000000c1879f0 */ /* 0x000fe20008002818 */
        /* <DEDUP_REMOVED lines=160> */
[----:B------:R-:W-:Y:S01]  /*2170*/  UMOV UR4, UR7 ;  /* 0x0000000700047c82 */ /* 0x000fe20008000000 */
[----:B------:R-:W-:Y:S01]  /*2180*/  UMOV UR6, UR9 ;  /* 0x0000000900067c82 */ /* 0x000fe20008000000 */
[----:B------:R-:W-:Y:S01]  /*2190*/  UMOV UR7, 0x40000040 ;  /* 0x4000004000077882 */ /* 0x000fe20000000000 */
[----:B------:R-:W-:Y:S02]  /*21a0*/  WARPGROUP.DEPBAR.LE gsb0, 0x0 ;  /* 0x00008000000079c5 */ /* 0x000fe40000010000 */
[----:B------:R-:W-:-:S06]  /*21b0*/  WARPGROUP.ARRIVE ;  /* 0x00000000000079c5 */ /* 0x000fcc0000000000 */
[----:B------:R-:W-:Y:S01]  /*21c0*/  HGMMA.64x64x8.F32.TF32 R56, gdesc[UR12], R56, gsb0 ;  /* 0x04e000000c3879f0 */ /* 0x000fe20008002838 */
[----:B------:R-:W-:Y:S01]  /*21d0*/  UMOV UR12, UR5 ;  /* 0x00000005000c7c82 */ /* 0x000fe20008000000 */
[----:B------:R-:W-:Y:S01]  /*21e0*/  UMOV UR13, 0x40000040 ;  /* 0x40000040000d7882 */ /* 0x000fe20000000000 */
[----:B------:R-:W-:Y:S01]  /*21f0*/  UMOV UR5, 0x40000040 ;  /* 0x4000004000057882 */ /* 0x000fe20000000000 */
[----:B------:R-:W-:Y:S02]  /*2200*/  WARPGROUP.DEPBAR.LE gsb0, 0x0 ;  /* 0x00008000000079c5 */ /* 0x000fe40000010000 */
[----:B------:R-:W-:-:S06]  /*2210*/  WARPGROUP.ARRIVE ;  /* 0x00000000000079c5 */ /* 0x000fcc0000000000 */
[----:B------:R-:W-:Y:S03]  /*2220*/  HGMMA.64x64x8.F32.TF32 R24, gdesc[UR12], R24, gsb0 ;  /* 0x04e000000c1879f0 */ /* 0x000fe60008002818 */
[----:B------:R-:W-:Y:S02]  /*2230*/  WARPGROUP.DEPBAR.LE gsb0, 0x0 ;  /* 0x00008000000079c5 */ /* 0x000fe40000010000 */
[----:B------:R-:W-:-:S06]  /*2240*/  WARPGROUP.ARRIVE ;  /* 0x00000000000079c5 */ /* 0x000fcc0000000000 */
[----:B------:R-:W-:Y:S01]  /*2250*/  HGMMA.64x64x8.F32.TF32 R56, gdesc[UR4], R56, gsb0 ;  /* 0x04e00000043879f0 */ /* 0x000fe20008002838 */
[----:B------:R-:W-:Y:S01]  /*2260*/  UMOV UR4, UR10 ;  /* 0x0000000a00047c82 */ /* 0x000fe20008000000 */
[----:B------:R-:W-:Y:S01]  /*2270*/  UMOV UR5, 0x40000040 ;  /* 0x4000004000057882 */ /* 0x000fe20000000000 */
[----:B------:R-:W-:Y:S02]  /*2280*/  WARPGROUP.DEPBAR.LE gsb0, 0x0 ;  /* 0x00008000000079c5 */ /* 0x000fe40000010000 */
[----:B------:R-:W-:-:S06]  /*2290*/  WARPGROUP.ARRIVE ;  /* 0x00000000000079c5 */ /* 0x000fcc0000000000 */
[----:B------:R-:W-:Y:S03]  /*22a0*/  HGMMA.64x64x8.F32.TF32 R24, gdesc[UR4], R24, gsb0 ;  /* 0x04e00000041879f0 */ /* 0x000fe60008002818 */
[----:B------:R-:W-:Y:S02]  /*22b0*/  WARPGROUP.DEPBAR.LE gsb0, 0x0 ;  /* 0x00008000000079c5 */ /* 0x000fe40000010000 */
[----:B------:R-:W-:Y:S05]  /*22c0*/  @!P2 BRA `(.L_x_18) ;  /* 0x0000000c00eca947 */ /* 0x000fea0003800000 */
[----:B------:R-:W-:Y:S01]  /*22d0*/  UIADD3 UR9, UR40, 0x1, URZ ;  /* 0x0000000128097890 */ /* 0x000fe2000fffe03f */
[----:B01----:R-:W-:Y:S01]  /*22e0*/  IMAD.U32 R0, RZ, RZ, UR42 ;  /* 0x0000002aff007e24 */ /* 0x003fe2000f8e00ff */
[----:B------:R-:W-:Y:S02]  /*22f0*/  UMOV UR10, UR40 ;  /* 0x00000028000a7c82 */ /* 0x000fe40008000000 */
[----:B------:R-:W-:-:S04]  /*2300*/  UISETP.NE.AND UP0, UPT, UR9, 0x6, UPT ;  /* 0x000000060900788c */ /* 0x000fc8000bf05270 */
[----:B------:R-:W-:Y:S02]  /*2310*/  USEL UR4, URZ, 0x1, UP0 ;  /* 0x000000013f047887 */ /* 0x000fe40008000000 */
[----:B------:R-:W-:Y:S02]  /*2320*/  USEL UR9, UR9, URZ, UP0 ;  /* 0x0000003f09097287 */ /* 0x000fe40008000000 */
[----:B------:R-:W-:-:S06]  /*2330*/  ULOP3.LUT UR4, UR36, UR4, URZ, 0x3c, !UPT ;  /* 0x0000000424047292 */ /* 0x000fcc000f8e3c3f */
[----:B------:R-:W-:-:S07]  /*2340*/  IMAD.U32 R5, RZ, RZ, UR4 ;  /* 0x00000004ff057e24 */ /* 0x000fce000f8e00ff */
.L_x_25:
[----:B01----:R-:W-:Y:S05]  /*2350*/  @!P0 BRA `(.L_x_19) ;  /* 0x0000000000048947 */ /* 0x003fea0003800000 */
[----:B------:R-:W-:Y:S01]  /*2360*/  BPT.TRAP 0x1 ;  /* 0x000000040000795c */ /* 0x000fe20000300000 */
.L_x_19:
[----:B------:R-:W0:Y:S01]  /*2370*/  S2UR UR4, SR_CgaCtaId ;  /* 0x00000000000479c3 */ /* 0x000e220000008800 */
[----:B------:R-:W-:Y:S01]  /*2380*/  UMOV UR11, 0x400 ;  /* 0x00000400000b7882 */ /* 0x000fe20000000000 */
[----:B------:R-:W-:Y:S01]  /*2390*/  SHF.L.U32 R3, R5, 0x1f, RZ ;  /* 0x0000001f05037819 */ /* 0x000fe200000006ff */
[----:B0-----:R-:W-:-:S04]  /*23a0*/  ULEA UR11, UR4, UR11, 0x18 ;  /* 0x0000000b040b7291 */ /* 0x001fc8000f8ec03f */
[----:B------:R-:W-:-:S09]  /*23b0*/  ULEA UR4, UR9, UR11, 0x3 ;  /* 0x0000000b09047291 */ /* 0x000fd2000f8e183f */
[----:B------:R0:W1:Y:S01]  /*23c0*/  SYNCS.PHASECHK.TRANS64.TRYWAIT P1, [UR4], R3 ;  /* 0x00000003ff0075a7 */ /* 0x0000620008020144 */
[----:B------:R-:W-:Y:S05]  /*23d0*/  @!P0 BRA `(.L_x_20) ;  /* 0x0000000000048947 */ /* 0x000fea0003800000 */
[----:B------:R-:W-:Y:S01]  /*23e0*/  BPT.TRAP 0x1 ;  /* 0x000000040000795c */ /* 0x000fe20000300000 */
.L_x_20:
[----:B-1----:R-:W-:Y:S05]  /*23f0*/  @P1 BRA `(.L_x_21) ;  /* 0x0000000000081947 */ /* 0x002fea0003800000 */
[----:B------:R-:W1:Y:S02]  /*2400*/  SYNCS.PHASECHK.TRANS64.TRYWAIT P1, [UR4], R3 ;  /* 0x00000003ff0075a7 */ /* 0x000e640008020144 */
[----:B-1----:R-:W-:Y:S05]  /*2410*/  @!P1 BRA `(.L_x_22) ;  /* 0x0000006c00609947 */ /* 0x002fea0003800000 */
.L_x_21:
[----:B------:R-:W-:Y:S01]  /*2420*/  ULEA UR13, UR9, UR8, 0xb ;  /* 0x00000008090d7291 */ /* 0x000fe2000f8e583f */
[----:B------:R-:W-:Y:S01]  /*2430*/  WARPGROUP.ARRIVE ;  /* 0x00000000000079c5 */ /* 0x000fe20000000000 */
[----:B------:R-:W-:Y:S01]  /*2440*/  ULEA UR12, UR9, UR43, 0xd ;  /* 0x0000002b090c7291 */ /* 0x000fe2000f8e683f */
[----:B------:R-:W-:Y:S01]  /*2450*/  UMOV UR7, 0x40000040 ;  /* 0x4000004000077882 */ /* 0x000fe20000000000 */
[----:B------:R-:W-:Y:S02]  /*2460*/  UMOV UR5, 0x40000040 ;  /* 0x4000004000057882 */ /* 0x000fe40000000000 */
[----:B------:R-:W-:Y:S01]  /*2470*/  UIADD3 UR14, UR12, 0x400, URZ ;  /* 0x000004000c0e7890 */ /* 0x000fe2000fffe03f */
[----:B------:R-:W-:Y:S02]  /*2480*/  UMOV UR6, UR13 ;  /* 0x0000000d00067c82 */ /* 0x000fe40008000000 */
[----:B------:R-:W-:Y:S02]  /*2490*/  UMOV UR4, UR12 ;  /* 0x0000000c00047c82 */ /* 0x000fe40008000000 */
[----:B------:R-:W-:Y:S01]  /*24a0*/  HGMMA.64x64x8.F32.TF32 R56, gdesc[UR4], R56, gsb0 ;  /* 0x04e00000043879f0 */ /* 0x000fe20008002838 */
[----:B------:R-:W-:Y:S01]  /*24b0*/  UMOV UR5, 0x40000040 ;  /* 0x4000004000057882 */ /* 0x000fe20000000000 */
[----:B------:R-:W-:Y:S01]  /*24c0*/  UMOV UR4, UR14 ;  /* 0x0000000e00047c82 */ /* 0x000fe20008000000 */
[----:B------:R-:W-:Y:S01]  /*24d0*/  UIADD3 UR14, UR12, 0x402, URZ ;  /* 0x000004020c0e7890 */ /* 0x000fe2000fffe03f */
[----:B------:R-:W-:-:S02]  /*24e0*/  WARPGROUP.DEPBAR.LE gsb0, 0x0 ;  /* 0x00008000000079c5 */ /* 0x000fc40000010000 */
        /* <DEDUP_REMOVED lines=180> */
[----:B------:R-:W-:Y:S02]  /*3030*/  WARPGROUP.DEPBAR.LE gsb0, 0x0 ;  /* 0x00008000000079c5 */ /* 0x000fe40000010000 */
[----:B------:R-:W-:-:S06]  /*3040*/  WARPGROUP.ARRIVE ;  /* 0x00000000000079c5 */ /* 0x000fcc0000000000 */
[----:B------:R-:W-:Y:S01]  /*3050*/  HGMMA.64x64x8.F32.TF32 R24, gdesc[UR4], R24, gsb0 ;  /* 0x04e00000041879f0 */ /* 0x000fe20008002818 */
[----:B------:R-:W-:Y:S02]  /*3060*/  UIADD3 UR6, UR13, 0x606, URZ ;  /* 0x000006060d067890 */ /* 0x000fe4000fffe03f */
[----:B------:R-:W-:Y:S01]  /*3070*/  UIADD3 UR4, UR12, 0x1806, URZ ;  /* 0x000018060c047890 */ /* 0x000fe2000fffe03f */
[----:B------:R-:W-:Y:S01]  /*3080*/  UMOV UR7, 0x40000040 ;  /* 0x4000004000077882 */ /* 0x000fe20000000000 */
[----:B------:R-:W-:Y:S01]  /*3090*/  UMOV UR5, 0x40000040 ;  /* 0x4000004000057882 */ /* 0x000fe20000000000 */
[----:B------:R-:W-:Y:S01]  /*30a0*/  UIADD3 UR12, UR12, 0x1c06, URZ ;  /* 0x00001c060c0c7890 */ /* 0x000fe2000fffe03f */
        /* <DEDUP_REMOVED lines=10> */
[----:B------:R-:W-:Y:S01]  /*3150*/  BPT.TRAP 0x1 ;  /* 0x000000040000795c */ /* 0x000fe20000300000 */
.L_x_23:
[----:B------:R-:W-:Y:S01]  /*3160*/  ULEA UR11, UR10, UR11, 0x3 ;  /* 0x0000000b0a0b7291 */ /* 0x000fe2000f8e183f */
[----:B------:R-:W-:-:S03]  /*3170*/  ISETP.GT.U32.AND P1, PT, R18, 0x1, PT ;  /* 0x000000011200780c */ /* 0x000fc60003f24070 */
[----:B------:R-:W-:-:S04]  /*3180*/  UIADD3 UR11, UR11, 0x30, URZ ;  /* 0x000000300b0b7890 */ /* 0x000fc8000fffe03f */
[----:B------:R-:W-:-:S09]  /*3190*/  UPRMT UR11, URZ, 0x654, UR11 ;  /* 0x000006543f0b7896 */ /* 0x000fd2000800000b */
[----:B------:R-:W-:Y:S01]  /*31a0*/  SYNCS.ARRIVE.TRANS64.RED.A1T0 RZ, [UR11], RZ ;  /* 0x000000ffffff79a7 */ /* 0x000fe2000810040b */
[----:B------:R-:W-:Y:S05]  /*31b0*/  @P1 BRA `(.L_x_24) ;  /* 0x0000000000041947 */ /* 0x000fea0003800000 */
[----:B------:R-:W-:Y:S01]  /*31c0*/  BPT.TRAP 0x1 ;  /* 0x000000040000795c */ /* 0x000fe20000300000 */
.L_x_24:
[----:B------:R-:W-:Y:S01]  /*31d0*/  UIADD3 UR9, UR9, 0x1, URZ ;  /* 0x0000000109097890 */ /* 0x000fe2000fffe03f */
[C---:B------:R-:W-:Y:S01]  /*31e0*/  ISETP.GT.AND P1, PT, R0.reuse, 0x1, PT ;  /* 0x000000010000780c */ /* 0x040fe20003f24270 */
[----:B------:R-:W-:Y:S01]  /*31f0*/  UIADD3 UR10, UR10, 0x1, URZ ;  /* 0x000000010a0a7890 */ /* 0x000fe2000fffe03f */
[----:B------:R-:W-:Y:S01]  /*3200*/  VIADD R0, R0, 0xffffffff ;  /* 0xffffffff00007836 */ /* 0x000fe20000000000 */
[----:B------:R-:W-:Y:S02]  /*3210*/  UISETP.NE.AND UP0, UPT, UR9, 0x6, UPT ;  /* 0x000000060900788c */ /* 0x000fe4000bf05270 */
[----:B------:R-:W-:Y:S02]  /*3220*/  UISETP.NE.AND UP1, UPT, UR10, 0x6, UPT ;  /* 0x000000060a00788c */ /* 0x000fe4000bf25270 */
[----:B------:R-:W-:Y:S02]  /*3230*/  USEL UR4, URZ, 0x1, UP0 ;  /* 0x000000013f047887 */ /* 0x000fe40008000000 */
[----:B------:R-:W-:-:S02]  /*3240*/  USEL UR9, UR9, URZ, UP0 ;  /* 0x0000003f09097287 */ /* 0x000fc40008000000 */
[----:B------:R-:W-:Y:S02]  /*3250*/  USEL UR10, UR10, URZ, UP1 ;  /* 0x0000003f0a0a7287 */ /* 0x000fe40008800000 */
[----:B------:R-:W-:Y:S01]  /*3260*/  LOP3.LUT R5, R5, UR4, RZ, 0x3c, !PT ;  /* 0x0000000405057c12 */ /* 0x000fe2000f8e3cff */
[----:B------:R-:W-:Y:S09]  /*3270*/  @P1 BRA `(.L_x_25) ;  /* 0xfffffff000341947 */ /* 0x000ff2000383ffff */
.L_x_18:
[----:B01----:R-:W0:Y:S02]  /*3280*/  LDC R0, c[0x0][0x28c] ;  /* 0x0000a300ff007b82 */ /* 0x003e240000000800 */
[----:B0-----:R-:W-:-:S13]  /*3290*/  ISETP.GE.AND P1, PT, R0, 0x1, PT ;  /* 0x000000010000780c */ /* 0x001fda0003f26270 */
[----:B------:R-:W-:Y:S05]  /*32a0*/  @!P1 BRA `(.L_x_26) ;  /* 0x0000000000409947 */ /* 0x000fea0003800000 */
[----:B------:R-:W-:Y:S05]  /*32b0*/  @!P0 BRA `(.L_x_27) ;  /* 0x0000000000048947 */ /* 0x000fea0003800000 */
[----:B------:R-:W-:Y:S01]  /*32c0*/  BPT.TRAP 0x1 ;  /* 0x000000040000795c */ /* 0x000fe20000300000 */
.L_x_27:
[----:B------:R-:W0:Y:S01]  /*32d0*/  S2UR UR7, SR_CgaCtaId ;  /* 0x00000000000779c3 */ /* 0x000e220000008800 */
[----:B------:R-:W-:Y:S01]  /*32e0*/  UIADD3 UR6, UR42, UR40, URZ ;  /* 0x000000282a067290 */ /* 0x000fe2000fffe03f */
[----:B------:R-:W-:-:S03]  /*32f0*/  ISETP.GT.U32.AND P0, PT, R18, 0x1, PT ;  /* 0x000000011200780c */ /* 0x000fc60003f04070 */
[----:B------:R-:W-:-:S04]  /*3300*/  UIMAD.WIDE.U32 UR4, UR6, -0x55555555, URZ ;  /* 0xaaaaaaab060478a5 */ /* 0x000fc8000f8e003f */
[----:B------:R-:W-:-:S03]  /*3310*/  USHF.R.U32.HI UR4, URZ, 0x2, UR5 ;  /* 0x000000023f047899 */ /* 0x000fc60008011605 */
[----:B------:R-:W-:Y:S01]  /*3320*/  UMOV UR5, 0x400 ;  /* 0x0000040000057882 */ /* 0x000fe20000000000 */
[----:B------:R-:W-:Y:S02]  /*3330*/  UIMAD UR6, UR4, -0x6, UR6 ;  /* 0xfffffffa040678a4 */ /* 0x000fe4000f8e0206 */
[----:B0-----:R-:W-:-:S04]  /*3340*/  ULEA UR5, UR7, UR5, 0x18 ;  /* 0x0000000507057291 */ /* 0x001fc8000f8ec03f */
[----:B------:R-:W-:-:S04]  /*3350*/  ULEA UR6, UR6, UR5, 0x3 ;  /* 0x0000000506067291 */ /* 0x000fc8000f8e183f */
[----:B------:R-:W-:-:S04]  /*3360*/  UIADD3 UR6, UR6, 0x30, URZ ;  /* 0x0000003006067890 */ /* 0x000fc8000fffe03f */
[----:B------:R-:W-:-:S09]  /*3370*/  UPRMT UR6, URZ, 0x654, UR6 ;  /* 0x000006543f067896 */ /* 0x000fd20008000006 */
[----:B------:R-:W-:Y:S01]  /*3380*/  SYNCS.ARRIVE.TRANS64.RED.A1T0 RZ, [UR6], RZ ;  /* 0x000000ffffff79a7 */ /* 0x000fe20008100406 */
[----:B------:R-:W-:Y:S05]  /*3390*/  @P0 BRA `(.L_x_26) ;  /* 0x0000000000040947 */ /* 0x000fea0003800000 */
[----:B------:R-:W-:Y:S01]  /*33a0*/  BPT.TRAP 0x1 ;  /* 0x000000040000795c */ /* 0x000fe20000300000 */
.L_x_26:
[----:B------:R-:W-:Y:S01]  /*33b0*/  IMAD.SHL.U32 R101, R101, 0x40, RZ ;  /* 0x0000004065657824 */ /* 0x000fe200078e00ff */
[----:B------:R-:W-:Y:S01]  /*33c0*/  UIADD3 UR40, UR41, UR40, URZ ;  /* 0x0000002829287290 */ /* 0x000fe2000fffe03f */
[----:B------:R-:W-:Y:S01]  /*33d0*/  SHF.R.S32.HI R9, RZ, 0x1f, R19 ;  /* 0x0000001fff097819 */ /* 0x000fe20000011413 */
[----:B------:R-:W-:Y:S01]  /*33e0*/  UISETP.GE.U32.AND UP1, UPT, UR41, 0x6, UPT ;  /* 0x000000062900788c */ /* 0x000fe2000bf26070 */
[----:B------:R-:W-:Y:S01]  /*33f0*/  IMAD.SHL.U32 R3, R113, 0x100, RZ ;  /* 0x0000010071037824 */ /* 0x000fe200078e00ff */
[----:B------:R-:W-:Y:S01]  /*3400*/  ULDC UR7, c[0x0][0x288] ;  /* 0x0000a20000077ab9 */ /* 0x000fe20000000800 */
[C---:B------:R-:W-:Y:S01]  /*3410*/  LOP3.LUT R102, R101.reuse, 0x6, R96, 0xf8, !PT ;  /* 0x0000000665667812 */ /* 0x040fe200078ef860 */
[----:B------:R-:W-:Y:S01]  /*3420*/  UISETP.GT.U32.AND UP0, UPT, UR40, 0x5, UPT ;  /* 0x000000052800788c */ /* 0x000fe2000bf04070 */
[----:B------:R-:W-:Y:S01]  /*3430*/  ISETP.GE.AND P0, PT, R101, UR7, PT ;  /* 0x0000000765007c0c */ /* 0x000fe2000bf06270 */
[----:B------:R-:W-:Y:S01]  /*3440*/  ULDC.64 UR4, c[0x0][0x5d0] ;  /* 0x0001740000047ab9 */ /* 0x000fe20000000a00 */
[--C-:B------:R-:W-:Y:S01]  /*3450*/  SHF.R.S32.HI R103, RZ, 0x1f, R102.reuse ;  /* 0x0000001fff677819 */ /* 0x100fe20000011466 */
[----:B------:R-:W-:Y:S01]  /*3460*/  ULDC UR10, c[0x0][0x284] ;  /* 0x0000a100000a7ab9 */ /* 0x000fe20000000800 */
[----:B------:R-:W-:Y:S01]  /*3470*/  IMAD R0, R9, UR4, RZ ;  /* 0x0000000409007c24 */ /* 0x000fe2000f8e02ff */
[----:B------:R-:W-:Y:S01]  /*3480*/  UISETP.LT.U32.AND UP0, UPT, UR41, 0x6, UP0 ;  /* 0x000000062900788c */ /* 0x000fe20008701070 */
[----:B------:R-:W-:Y:S01]  /*3490*/  ISETP.GE.OR P0, PT, R3, UR10, P0 ;  /* 0x0000000a03007c0c */ /* 0x000fe20008706670 */
[----:B------:R-:W-:Y:S01]  /*34a0*/  IMAD.WIDE.U32 R4, R19, UR4, R102 ;  /* 0x0000000413047c25 */ /* 0x000fe2000f8e0066 */
[----:B------:R-:W-:Y:S01]  /*34b0*/  ULDC.64 UR8, c[0x0][0x5c8] ;  /* 0x0001720000087ab9 */ /* 0x000fe20000000a00 */
[----:B------:R-:W-:-:S02]  /*34c0*/  USEL UR6, URZ, 0x1, !UP0 ;  /* 0x000000013f067887 */ /* 0x000fc4000c000000 */
[----:B------:R-:W-:Y:S01]  /*34d0*/  IMAD R7, R19, UR5, R0 ;  /* 0x0000000513077c24 */ /* 0x000fe2000f8e0200 */
[----:B------:R-:W-:Y:S01]  /*34e0*/  @UP1 UIMAD.WIDE.U32 UR4, UR40, -0x55555555, URZ ;  /* 0xaaaaaaab280418a5 */ /* 0x000fe2000f8e003f */
[----:B------:R-:W-:Y:S01]  /*34f0*/  IMAD.WIDE R112, R113, 0x100, R22 ;  /* 0x0000010071707825 */ /* 0x000fe200078e0216 */
[----:B------:R-:W-:Y:S02]  /*3500*/  ULOP3.LUT UR36, UR36, UR6, URZ, 0x3c, !UPT ;  /* 0x0000000624247292 */ /* 0x000fe4000f8e3c3f */
[----:B------:R-:W-:Y:S01]  /*3510*/  @UP1 USHF.R.U32.HI UR4, URZ, 0x2, UR5 ;  /* 0x000000023f041899 */ /* 0x000fe20008011605 */
[----:B------:R-:W-:Y:S02]  /*3520*/  IMAD.IADD R5, R5, 0x1, R7 ;  /* 0x0000000105057824 */ /* 0x000fe400078e0207 */
[----:B------:R-:W-:Y:S01]  /*3530*/  IMAD R7, R113, UR8, RZ ;  /* 0x0000000871077c24 */ /* 0x000fe2000f8e02ff */
[----:B------:R-:W-:Y:S01]  /*3540*/  @UP1 ULOP3.LUT UR36, UR36, 0x1, UR4, 0x78, !UPT ;  /* 0x0000000124241892 */ /* 0x000fe2000f8e7804 */
[----:B------:R-:W-:-:S04]  /*3550*/  IMAD.WIDE.U32 R12, R112, UR8, R4 ;  /* 0x00000008700c7c25 */ /* 0x000fc8000f8e0004 */
[----:B------:R-:W-:Y:S02]  /*3560*/  IMAD R7, R112, UR9, R7 ;  /* 0x0000000970077c24 */ /* 0x000fe4000f8e0207 */
[----:B------:R-:W-:Y:S01]  /*3570*/  IMAD.MOV.U32 R0, RZ, RZ, -0x1 ;  /* 0xffffffffff007424 */ /* 0x000fe200078e00ff */
[----:B------:R-:W-:Y:S06]  /*3580*/  @P0 BRA `(.L_x_28) ;  /* 0x0000003c00240947 */ /* 0x000fec0003800000 */
[----:B-----5:R-:W-:Y:S01]  /*3590*/  FSETP.NEU.AND P1, PT, R89, RZ, PT ;  /* 0x000000ff5900720b */ /* 0x020fe20003f2d000 */
[----:B------:R-:W-:Y:S01]  /*35a0*/  IMAD.IADD R3, R100, 0x1, -R3 ;  /* 0x0000000164037824 */ /* 0x000fe200078e0a03 */
[----:B------:R-:W-:Y:S01]  /*35b0*/  IADD3 R4, R95, -R101, RZ ;  /* 0x800000655f047210 */ /* 0x000fe20007ffe0ff */
[----:B------:R-:W-:Y:S01]  /*35c0*/  BSSY B0, `(.L_x_28) ;  /* 0x00003c5000007945 */ /* 0x000fe20003800000 */
[----:B------:R-:W-:Y:S02]  /*35d0*/  IMAD.IADD R15, R13, 0x1, R7 ;  /* 0x000000010d0f7824 */ /* 0x000fe400078e0207 */
[----:B------:R-:W-:-:S04]  /*35e0*/  ISETP.GT.AND P6, PT, R4, RZ, PT ;  /* 0x000000ff0400720c */ /* 0x000fc80003fc4270 */
[----:B------:R-:W-:-:S03]  /*35f0*/  ISETP.GT.AND P0, PT, R3, RZ, P6 ;  /* 0x000000ff0300720c */ /* 0x000fc60003704270 */
[----:B------:R-:W-:Y:S10]  /*3600*/  @!P1 BRA `(.L_x_29) ;  /* 0x00000028008c9947 */ /* 0x000ff40003800000 */
[----:B------:R-:W0:Y:S01]  /*3610*/  LDC.64 R106, c[0x0][0x5b8] ;  /* 0x00016e00ff6a7b82 */ /* 0x000e220000000a00 */
[----:B------:R-:W-:-:S07]  /*3620*/  ULDC.64 UR4, c[0x0][0x5c0] ;  /* 0x0001700000047ab9 */ /* 0x000fce0000000a00 */
[----:B------:R-:W1:Y:S08]  /*3630*/  LDC.64 R10, c[0x0][0x5b0] ;  /* 0x00016c00ff0a7b82 */ /* 0x000e700000000a00 */
[----:B------:R-:W2:Y:S01]  /*3640*/  LDC.64 R104, c[0x0][0x5a8] ;  /* 0x00016a00ff687b82 */ /* 0x000ea20000000a00 */
[-C--:B0-----:R-:W-:Y:S02]  /*3650*/  IMAD R6, R9, R106.reuse, RZ ;  /* 0x0000006a09067224 */ /* 0x081fe400078e02ff */
[----:B------:R-:W-:-:S04]  /*3660*/  IMAD.WIDE.U32 R110, R19, R106, R102 ;  /* 0x0000006a136e7225 */ /* 0x000fc800078e0066 */
[----:B------:R-:W-:Y:S02]  /*3670*/  IMAD R123, R19, R107, R6 ;  /* 0x0000006b137b7224 */ /* 0x000fe400078e0206 */
[-C--:B-1----:R-:W-:Y:S02]  /*3680*/  IMAD R5, R113, R10.reuse, RZ ;  /* 0x0000000a71057224 */ /* 0x082fe400078e02ff */
[----:B------:R-:W-:Y:S02]  /*3690*/  IMAD.IADD R109, R111, 0x1, R123 ;  /* 0x000000016f6d7824 */ /* 0x000fe400078e027b */
[----:B------:R-:W-:Y:S02]  /*36a0*/  IMAD.MOV.U32 R108, RZ, RZ, R110 ;  /* 0x000000ffff6c7224 */ /* 0x000fe400078e006e */
[C---:B------:R-:W-:Y:S02]  /*36b0*/  IMAD R21, R112.reuse, R11, R5 ;  /* 0x0000000b70157224 */ /* 0x040fe400078e0205 */
[----:B------:R-:W-:-:S04]  /*36c0*/  IMAD.WIDE.U32 R6, R112, R10, R108 ;  /* 0x0000000a70067225 */ /* 0x000fc800078e006c */
[----:B------:R-:W-:Y:S01]  /*36d0*/  IMAD.IADD R5, R7, 0x1, R21 ;  /* 0x0000000107057824 */ /* 0x000fe200078e0215 */
[----:B--2---:R-:W-:-:S04]  /*36e0*/  LEA R8, P1, R6, R104, 0x2 ;  /* 0x0000006806087211 */ /* 0x004fc800078210ff */
[----:B------:R-:W-:-:S05]  /*36f0*/  LEA.HI.X R9, R6, R105, R5, 0x2, P1 ;  /* 0x0000006906097211 */ /* 0x000fca00008f1405 */
[----:B------:R0:W2:Y:S01]  /*3700*/  @P0 LDG.E.LTC128B R20, desc[UR44][R8.64] ;  /* 0x0000002c08140981 */ /* 0x0000a2000c1e1920 */
[----:B------:R-:W-:Y:S01]  /*3710*/  IMAD.WIDE.U32 R6, R112, R10, R102 ;  /* 0x0000000a70067225 */ /* 0x000fe200078e0066 */
[----:B------:R-:W-:Y:S01]  /*3720*/  ISETP.GT.AND P5, PT, R4, 0x1, PT ;  /* 0x000000010400780c */ /* 0x000fe20003fa4270 */
[----:B------:R-:W-:Y:S01]  /*3730*/  BSSY B1, `(.L_x_30) ;  /* 0x0000017000017945 */ /* 0x000fe20003800000 */
[----:B------:R-:W-:Y:S01]  /*3740*/  LEA R14, P1, R12, UR4, 0x2 ;  /* 0x000000040c0e7c11 */ /* 0x000fe2000f8210ff */
[----:B------:R-:W-:Y:S01]  /*3750*/  IMAD.IADD R7, R21, 0x1, R7 ;  /* 0x0000000115077824 */ /* 0x000fe200078e0207 */
[C---:B------:R-:W-:Y:S01]  /*3760*/  SHF.L.U64.HI R115, R10.reuse, 0x3, R11 ;  /* 0x000000030a737819 */ /* 0x040fe2000001020b */
[----:B------:R-:W-:Y:S01]  /*3770*/  IMAD.SHL.U32 R114, R10, 0x8, RZ ;  /* 0x000000080a727824 */ /* 0x000fe200078e00ff */
[----:B------:R-:W-:Y:S01]  /*3780*/  ISETP.GT.AND P3, PT, R3, RZ, P5 ;  /* 0x000000ff0300720c */ /* 0x000fe20002f64270 */
[----:B------:R-:W-:Y:S01]  /*3790*/  IMAD.WIDE.U32 R6, R19, R106, R6 ;  /* 0x0000006a13067225 */ /* 0x000fe200078e0006 */
[----:B------:R-:W-:-:S02]  /*37a0*/  LEA.HI.X R15, R12, UR5, R15, 0x2, P1 ;  /* 0x000000050c0f7c11 */ /* 0x000fc400088f140f */
[----:B------:R-:W-:Y:S01]  /*37b0*/  P2R R117, PR, RZ, 0x20 ;  /* 0x00000020ff757803 */ /* 0x000fe20000000000 */
[----:B------:R-:W-:Y:S01]  /*37c0*/  IMAD.IADD R7, R123, 0x1, R7 ;  /* 0x000000017b077824 */ /* 0x000fe200078e0207 */
[----:B0-----:R-:W-:Y:S01]  /*37d0*/  LEA R8, P1, R6, R104, 0x2 ;  /* 0x0000006806087211 */ /* 0x001fe200078210ff */
[----:B------:R-:W-:-:S03]  /*37e0*/  IMAD.WIDE.U32 R12, R112, R10, R114 ;  /* 0x0000000a700c7225 */ /* 0x000fc600078e0072 */
[----:B------:R-:W-:Y:S02]  /*37f0*/  LEA.HI.X R9, R6, R105, R7, 0x2, P1 ;  /* 0x0000006906097211 */ /* 0x000fe400008f1407 */
[----:B------:R-:W-:Y:S01]  /*3800*/  IADD3 R21, R21, R13, RZ ;  /* 0x0000000d15157210 */ /* 0x000fe20007ffe0ff */
[----:B--2---:R-:W-:-:S04]  /*3810*/  FMUL R5, R20, R89 ;  /* 0x0000005914057220 */ /* 0x004fc80000400000 */
[----:B------:R-:W-:Y:S01]  /*3820*/  FFMA R101, R56, R88, R5 ;  /* 0x0000005838657223 */ /* 0x000fe20000000005 */
[----:B------:R-:W-:-:S04]  /*3830*/  IADD3 R5, P1, R110, R12, RZ ;  /* 0x0000000c6e057210 */ /* 0x000fc80007f3e0ff */
[----:B------:R0:W-:Y:S01]  /*3840*/  @P0 STG.E desc[UR44][R14.64], R101 ;  /* 0x000000650e000986 */ /* 0x0001e2000c10192c */
[----:B------:R-:W-:Y:S01]  /*3850*/  ISETP.GT.AND P0, PT, R3, 0x8, P6 ;  /* 0x000000080300780c */ /* 0x000fe20003704270 */
[----:B------:R-:W-:Y:S01]  /*3860*/  IMAD.X R118, R21, 0x1, R109, P1 ;  /* 0x0000000115767824 */ /* 0x000fe200008e066d */
[----:B------:R-:W-:Y:S01]  /*3870*/  LEA R6, P2, R5, R104, 0x2 ;  /* 0x0000006805067211 */ /* 0x000fe200078410ff */
[----:B------:R-:W-:-:S12]  /*3880*/  @!P3 BRA `(.L_x_31) ;  /* 0x000000000004b947 */ /* 0x000fd80003800000 */
[----:B------:R1:W5:Y:S02]  /*3890*/  LDG.E.LTC128B R20, desc[UR44][R8.64+0x4] ;  /* 0x0000042c08147981 */ /* 0x000364000c1e1920 */
.L_x_31:
[----:B------:R-:W-:Y:S05]  /*38a0*/  BSYNC B1 ;  /* 0x0000000000017941 */ /* 0x000fea0003800000 */
.L_x_30:
[----:B-----5:R-:W-:Y:S01]  /*38b0*/  FMUL R56, R20, R89 ;  /* 0x0000005914387220 */ /* 0x020fe20000400000 */
[----:B------:R-:W-:Y:S01]  /*38c0*/  LEA.HI.X R7, R5, R105, R118, 0x2, P2 ;  /* 0x0000006905077211 */ /* 0x000fe200010f1476 */
[----:B------:R-:W-:Y:S02]  /*38d0*/  IMAD.MOV.U32 R118, RZ, RZ, R20 ;  /* 0x000000ffff767224 */ /* 0x000fe400078e0014 */
[----:B0-----:R-:W-:-:S05]  /*38e0*/  FFMA R101, R57, R88, R56 ;  /* 0x0000005839657223 */ /* 0x001fca0000000038 */
[----:B------:R0:W-:Y:S04]  /*38f0*/  @P3 STG.E desc[UR44][R14.64+0x4], R101 ;  /* 0x000004650e003986 */ /* 0x0001e8000c10192c */
[----:B------:R-:W2:Y:S01]  /*3900*/  @P0 LDG.E.LTC128B R118, desc[UR44][R6.64] ;  /* 0x0000002c06760981 */ /* 0x000ea2000c1e1920 */
[----:B------:R-:W-:Y:S01]  /*3910*/  IADD3 R56, P1, R102, R12, RZ ;  /* 0x0000000c66387210 */ /* 0x000fe20007f3e0ff */
[C---:B------:R-:W-:Y:S01]  /*3920*/  IMAD.SHL.U32 R107, R90.reuse, 0x4, RZ ;  /* 0x000000045a6b7824 */ /* 0x040fe200078e00ff */
[----:B------:R-:W-:Y:S01]  /*3930*/  SHF.L.U64.HI R121, R90, 0x2, R93 ;  /* 0x000000025a797819 */ /* 0x000fe2000001025d */
[----:B------:R-:W-:Y:S01]  /*3940*/  BSSY B1, `(.L_x_32) ;  /* 0x0000013000017945 */ /* 0x000fe20003800000 */
[----:B------:R-:W-:Y:S01]  /*3950*/  ISETP.GT.AND P4, PT, R4, 0x8, PT ;  /* 0x000000080400780c */ /* 0x000fe20003f84270 */
[----:B------:R-:W-:Y:S01]  /*3960*/  IMAD.X R57, R103, 0x1, R21, P1 ;  /* 0x0000000167397824 */ /* 0x000fe200008e0615 */
[----:B------:R-:W-:Y:S01]  /*3970*/  IADD3 R20, P1, R107, R14, RZ ;  /* 0x0000000e6b147210 */ /* 0x000fe20007f3e0ff */
[----:B0-----:R-:W-:Y:S01]  /*3980*/  IMAD.SHL.U32 R101, R91, 0x4, RZ ;  /* 0x000000045b657824 */ /* 0x001fe200078e00ff */
[----:B------:R-:W-:Y:S01]  /*3990*/  P2R R119, PR, RZ, 0x10 ;  /* 0x00000010ff777803 */ /* 0x000fe20000000000 */
[----:B------:R-:W-:-:S04]  /*39a0*/  IMAD.WIDE.U32 R56, R19, R106, R56 ;  /* 0x0000006a13387225 */ /* 0x000fc800078e0038 */
[----:B------:R-:W-:Y:S01]  /*39b0*/  IMAD.X R21, R121, 0x1, R15, P1 ;  /* 0x0000000179157824 */ /* 0x000fe200008e060f */
[----:B------:R-:W-:Y:S01]  /*39c0*/  ISETP.GT.AND P1, PT, R3, 0x8, P5 ;  /* 0x000000080300780c */ /* 0x000fe20002f24270 */
[----:B------:R-:W-:Y:S01]  /*39d0*/  IMAD.IADD R13, R123, 0x1, R57 ;  /* 0x000000017b0d7824 */ /* 0x000fe200078e0239 */
[----:B------:R-:W-:-:S04]  /*39e0*/  LEA R12, P2, R56, R104, 0x2 ;  /* 0x00000068380c7211 */ /* 0x000fc800078410ff */
[----:B------:R-:W-:Y:S01]  /*39f0*/  LEA.HI.X R13, R56, R105, R13, 0x2, P2 ;  /* 0x00000069380d7211 */ /* 0x000fe200010f140d */
[----:B--2---:R-:W-:-:S04]  /*3a00*/  FMUL R5, R118, R89 ;  /* 0x0000005976057220 */ /* 0x004fc80000400000 */
[----:B------:R-:W-:Y:S01]  /*3a10*/  FFMA R57, R58, R88, R5 ;  /* 0x000000583a397223 */ /* 0x000fe20000000005 */
[----:B------:R-:W-:-:S04]  /*3a20*/  SHF.L.U64.HI R5, R91, 0x2, R92 ;  /* 0x000000025b057819 */ /* 0x000fc8000001025c */
[----:B------:R0:W-:Y:S01]  /*3a30*/  @P0 STG.E desc[UR44][R20.64], R57 ;  /* 0x0000003914000986 */ /* 0x0001e2000c10192c */
[----:B------:R-:W-:Y:S01]  /*3a40*/  IADD3 R6, P0, P2, R101, R14, R107 ;  /* 0x0000000e65067210 */ /* 0x000fe20007a1e06b */
[----:B------:R-:W-:-:S12]  /*3a50*/  @!P1 BRA `(.L_x_33) ;  /* 0x0000000000049947 */ /* 0x000fd80003800000 */
[----:B------:R2:W5:Y:S02]  /*3a60*/  LDG.E.LTC128B R118, desc[UR44][R12.64+0x4] ;  /* 0x0000042c0c767981 */ /* 0x000564000c1e1920 */
.L_x_33:
[----:B------:R-:W-:Y:S05]  /*3a70*/  BSYNC B1 ;  /* 0x0000000000017941 */ /* 0x000fea0003800000 */
.L_x_32:
[----:B-----5:R-:W-:Y:S01]  /*3a80*/  FMUL R56, R118, R89 ;  /* 0x0000005976387220 */ /* 0x020fe20000400000 */
[----:B------:R-:W-:Y:S01]  /*3a90*/  IADD3.X R7, R5, R15, R121, P0, P2 ;  /* 0x0000000f05077210 */ /* 0x000fe200007e4479 */
[----:B------:R-:W-:Y:S01]  /*3aa0*/  BSSY B1, `(.L_x_34) ;  /* 0x0000008000017945 */ /* 0x000fe20003800000 */
[----:B------:R-:W-:Y:S01]  /*3ab0*/  ISETP.GT.AND P0, PT, R3, RZ, P4 ;  /* 0x000000ff0300720c */ /* 0x000fe20002704270 */
[----:B------:R-:W-:Y:S01]  /*3ac0*/  FFMA R59, R59, R88, R56 ;  /* 0x000000583b3b7223 */ /* 0x000fe20000000038 */
[----:B------:R-:W-:-:S04]  /*3ad0*/  ISETP.GT.AND P3, PT, R4, 0x9, PT ;  /* 0x000000090400780c */ /* 0x000fc80003f64270 */
[----:B------:R3:W-:Y:S01]  /*3ae0*/  @P1 STG.E desc[UR44][R20.64+0x4], R59 ;  /* 0x0000043b14001986 */ /* 0x0007e2000c10192c */
[----:B------:R-:W-:-:S06]  /*3af0*/  P2R R120, PR, RZ, 0x8 ;  /* 0x00000008ff787803 */ /* 0x000fcc0000000000 */
[----:B------:R-:W-:Y:S05]  /*3b00*/  @!P0 BRA `(.L_x_35) ;  /* 0x0000000000048947 */ /* 0x000fea0003800000 */
[----:B------:R4:W5:Y:S02]  /*3b10*/  LDG.E.LTC128B R118, desc[UR44][R8.64+0x20] ;  /* 0x0000202c08767981 */ /* 0x000964000c1e1920 */
.L_x_35:
[----:B------:R-:W-:Y:S05]  /*3b20*/  BSYNC B1 ;  /* 0x0000000000017941 */ /* 0x000fea0003800000 */
.L_x_34:
[----:B0----5:R-:W-:Y:S01]  /*3b30*/  FMUL R57, R118, R89 ;  /* 0x0000005976397220 */ /* 0x021fe20000400000 */
[----:B------:R-:W-:Y:S01]  /*3b40*/  ISETP.GT.AND P1, PT, R3, RZ, P3 ;  /* 0x000000ff0300720c */ /* 0x000fe20001f24270 */
[----:B------:R-:W-:Y:S02]  /*3b50*/  BSSY B1, `(.L_x_36) ;  /* 0x0000005000017945 */ /* 0x000fe40003800000 */
[----:B------:R-:W-:-:S05]  /*3b60*/  FFMA R57, R60, R88, R57 ;  /* 0x000000583c397223 */ /* 0x000fca0000000039 */
[----:B------:R0:W-:Y:S05]  /*3b70*/  @P0 STG.E desc[UR44][R14.64+0x20], R57 ;  /* 0x000020390e000986 */ /* 0x0001ea000c10192c */
[----:B------:R-:W-:Y:S05]  /*3b80*/  @!P1 BRA `(.L_x_37) ;  /* 0x0000000000049947 */ /* 0x000fea0003800000 */
[----:B------:R0:W5:Y:S02]  /*3b90*/  LDG.E.LTC128B R118, desc[UR44][R8.64+0x24] ;  /* 0x0000242c08767981 */ /* 0x000164000c1e1920 */
.L_x_37:
[----:B------:R-:W-:Y:S05]  /*3ba0*/  BSYNC B1 ;  /* 0x0000000000017941 */ /* 0x000fea0003800000 */
.L_x_36:
[----:B-----5:R-:W-:Y:S01]  /*3bb0*/  FMUL R56, R118, R89 ;  /* 0x0000005976387220 */ /* 0x020fe20000400000 */
[----:B------:R-:W-:Y:S01]  /*3bc0*/  ISETP.GT.AND P0, PT, R3, 0x8, P4 ;  /* 0x000000080300780c */ /* 0x000fe20002704270 */
[----:B------:R-:W-:Y:S02]  /*3bd0*/  BSSY B1, `(.L_x_38) ;  /* 0x0000005000017945 */ /* 0x000fe40003800000 */
[----:B------:R-:W-:-:S05]  /*3be0*/  FFMA R61, R61, R88, R56 ;  /* 0x000000583d3d7223 */ /* 0x000fca0000000038 */
[----:B------:R0:W-:Y:S05]  /*3bf0*/  @P1 STG.E desc[UR44][R14.64+0x24], R61 ;  /* 0x0000243d0e001986 */ /* 0x0001ea000c10192c */
[----:B------:R-:W-:Y:S05]  /*3c00*/  @!P0 BRA `(.L_x_39) ;  /* 0x0000000000048947 */ /* 0x000fea0003800000 */
[----:B------:R0:W5:Y:S02]  /*3c10*/  LDG.E.LTC128B R118, desc[UR44][R12.64+0x20] ;  /* 0x0000202c0c767981 */ /* 0x000164000c1e1920 */
.L_x_39:
[----:B------:R-:W-:Y:S05]  /*3c20*/  BSYNC B1 ;  /* 0x0000000000017941 */ /* 0x000fea0003800000 */
.L_x_38:
[----:B0----5:R-:W-:Y:S01]  /*3c30*/  FMUL R57, R118, R89 ;  /* 0x0000005976397220 */ /* 0x021fe20000400000 */
[----:B------:R-:W-:Y:S01]  /*3c40*/  ISETP.GT.AND P1, PT, R3, 0x8, P3 ;  /* 0x000000080300780c */ /* 0x000fe20001f24270 */
[----:B------:R-:W-:Y:S02]  /*3c50*/  BSSY B1, `(.L_x_40) ;  /* 0x0000005000017945 */ /* 0x000fe40003800000 */
[----:B------:R-:W-:-:S05]  /*3c60*/  FFMA R57, R62, R88, R57 ;  /* 0x000000583e397223 */ /* 0x000fca0000000039 */
[----:B------:R0:W-:Y:S05]  /*3c70*/  @P0 STG.E desc[UR44][R20.64+0x20], R57 ;  /* 0x0000203914000986 */ /* 0x0001ea000c10192c */
[----:B------:R-:W-:Y:S05]  /*3c80*/  @!P1 BRA `(.L_x_41) ;  /* 0x0000000000049947 */ /* 0x000fea0003800000 */
[----:B------:R0:W5:Y:S02]  /*3c90*/  LDG.E.LTC128B R118, desc[UR44][R12.64+0x24] ;  /* 0x0000242c0c767981 */ /* 0x000164000c1e1920 */
.L_x_41:
[----:B------:R-:W-:Y:S05]  /*3ca0*/  BSYNC B1 ;  /* 0x0000000000017941 */ /* 0x000fea0003800000 */
.L_x_40:
[----:B-----5:R-:W-:Y:S01]  /*3cb0*/  FMUL R56, R118, R89 ;  /* 0x0000005976387220 */ /* 0x020fe20000400000 */
[----:B------:R-:W-:Y:S01]  /*3cc0*/  IADD3 R121, P0, R112, 0x80, RZ ;  /* 0x0000008070797810 */ /* 0x000fe20007f1e0ff */
[----:B------:R-:W-:Y:S01]  /*3cd0*/  BSSY B1, `(.L_x_42) ;  /* 0x000000c000017945 */ /* 0x000fe20003800000 */
[----:B------:R-:W-:Y:S01]  /*3ce0*/  ISETP.GT.AND P2, PT, R4, 0x10, PT ;  /* 0x000000100400780c */ /* 0x000fe20003f44270 */
[----:B0-----:R-:W-:Y:S02]  /*3cf0*/  FFMA R57, R63, R88, R56 ;  /* 0x000000583f397223 */ /* 0x001fe40000000038 */
[----:B------:R-:W-:Y:S01]  /*3d00*/  IMAD.X R113, RZ, RZ, R113, P0 ;  /* 0x000000ffff717224 */ /* 0x000fe200000e0671 */
[----:B------:R-:W-:Y:S01]  /*3d10*/  ISETP.GT.AND P0, PT, R3, RZ, P2 ;  /* 0x000000ff0300720c */ /* 0x000fe20001704270 */
[----:B---3--:R-:W-:Y:S01]  /*3d20*/  IMAD.WIDE.U32 R58, R121, R10, R102 ;  /* 0x0000000a793a7225 */ /* 0x008fe200078e0066 */
[----:B------:R0:W-:Y:S01]  /*3d30*/  @P1 STG.E desc[UR44][R20.64+0x24], R57 ;  /* 0x0000243914001986 */ /* 0x0001e2000c10192c */
[----:B------:R-:W-:-:S02]  /*3d40*/  P2R R112, PR, RZ, 0x4 ;  /* 0x00000004ff707803 */ /* 0x000fc40000000000 */
[----:B------:R-:W-:-:S04]  /*3d50*/  IMAD R56, R113, R10, RZ ;  /* 0x0000000a71387224 */ /* 0x000fc800078e02ff */
[----:B------:R-:W-:-:S04]  /*3d60*/  IMAD R63, R121, R11, R56 ;  /* 0x0000000b793f7224 */ /* 0x000fc800078e0238 */
[----:B------:R-:W-:Y:S05]  /*3d70*/  @!P0 BRA `(.L_x_43) ;  /* 0x0000000000048947 */ /* 0x000fea0003800000 */
[----:B------:R3:W5:Y:S02]  /*3d80*/  LDG.E.LTC128B R118, desc[UR44][R8.64+0x40] ;  /* 0x0000402c08767981 */ /* 0x000764000c1e1920 */
.L_x_43:
[----:B------:R-:W-:Y:S05]  /*3d90*/  BSYNC B1 ;  /* 0x0000000000017941 */ /* 0x000fea0003800000 */
.L_x_42:
[----:B-----5:R-:W-:Y:S01]  /*3da0*/  FMUL R11, R118, R89 ;  /* 0x00000059760b7220 */ /* 0x020fe20000400000 */
[----:B------:R-:W-:Y:S01]  /*3db0*/  IADD3 R59, R63, R59, RZ ;  /* 0x0000003b3f3b7210 */ /* 0x000fe20007ffe0ff */
[----:B0-----:R-:W-:Y:S01]  /*3dc0*/  IMAD.WIDE.U32 R56, R121, R10, R108 ;  /* 0x0000000a79387225 */ /* 0x001fe200078e006c */
[----:B------:R-:W-:-:S03]  /*3dd0*/  ISETP.GT.AND P1, PT, R4, 0x11, PT ;  /* 0x000000110400780c */ /* 0x000fc60003f24270 */
[----:B------:R-:W-:Y:S01]  /*3de0*/  FFMA R107, R64, R88, R11 ;  /* 0x00000058406b7223 */ /* 0x000fe2000000000b */
[----:B------:R-:W-:Y:S01]  /*3df0*/  BSSY B1, `(.L_x_44) ;  /* 0x0000019000017945 */ /* 0x000fe20003800000 */
[----:B------:R-:W-:-:S03]  /*3e00*/  IMAD.WIDE.U32 R60, R19, R106, R58 ;  /* 0x0000006a133c7225 */ /* 0x000fc600078e003a */
[----:B------:R0:W-:Y:S01]  /*3e10*/  @P0 STG.E desc[UR44][R14.64+0x40], R107 ;  /* 0x0000406b0e000986 */ /* 0x0001e2000c10192c */
[----:B------:R-:W-:Y:S01]  /*3e20*/  IMAD.IADD R11, R57, 0x1, R63 ;  /* 0x00000001390b7824 */ /* 0x000fe200078e023f */
[----:B------:R-:W-:Y:S01]  /*3e30*/  LEA R58, P0, R56, R104, 0x2 ;  /* 0x00000068383a7211 */ /* 0x000fe200078010ff */
[----:B------:R-:W-:-:S03]  /*3e40*/  IMAD.WIDE.U32 R114, R121, R10, R114 ;  /* 0x0000000a79727225 */ /* 0x000fc600078e0072 */
[----:B------:R-:W-:Y:S01]  /*3e50*/  LEA.HI.X R59, R56, R105, R11, 0x2, P0 ;  /* 0x00000069383b7211 */ /* 0x000fe200000f140b */
[----:B------:R-:W-:Y:S01]  /*3e60*/  IMAD.IADD R11, R123, 0x1, R61 ;  /* 0x000000017b0b7824 */ /* 0x000fe200078e023d */
[----:B------:R-:W-:Y:S01]  /*3e70*/  LEA R10, P0, R60, R104, 0x2 ;  /* 0x000000683c0a7211 */ /* 0x000fe200078010ff */
[----:B------:R-:W-:-:S03]  /*3e80*/  IMAD.IADD R63, R63, 0x1, R115 ;  /* 0x000000013f3f7824 */ /* 0x000fc600078e0273 */
[----:B------:R-:W-:Y:S02]  /*3e90*/  LEA.HI.X R11, R60, R105, R11, 0x2, P0 ;  /* 0x000000693c0b7211 */ /* 0x000fe400000f140b */
[----:B------:R-:W-:-:S05]  /*3ea0*/  IADD3 R110, P0, R110, R114, RZ ;  /* 0x000000726e6e7210 */ /* 0x000fca0007f1e0ff */
[----:B------:R-:W-:Y:S01]  /*3eb0*/  IMAD.X R108, R63, 0x1, R109, P0 ;  /* 0x000000013f6c7824 */ /* 0x000fe200000e066d */
[----:B------:R-:W-:-:S05]  /*3ec0*/  IADD3 R56, P0, R102, R114, RZ ;  /* 0x0000007266387210 */ /* 0x000fca0007f1e0ff */
[----:B------:R-:W-:Y:S01]  /*3ed0*/  IMAD.X R57, R103, 0x1, R63, P0 ;  /* 0x0000000167397824 */ /* 0x000fe200000e063f */
[C---:B------:R-:W-:Y:S02]  /*3ee0*/  LEA R60, P0, R110.reuse, R104, 0x2 ;  /* 0x000000686e3c7211 */ /* 0x040fe400078010ff */
[----:B------:R-:W-:Y:S01]  /*3ef0*/  P2R R103, PR, RZ, 0x2 ;  /* 0x00000002ff677803 */ /* 0x000fe20000000000 */
[----:B0-----:R-:W-:Y:S01]  /*3f00*/  IMAD.WIDE.U32 R106, R19, R106, R56 ;  /* 0x0000006a136a7225 */ /* 0x001fe200078e0038 */
[----:B------:R-:W-:-:S03]  /*3f10*/  LEA.HI.X R61, R110, R105, R108, 0x2, P0 ;  /* 0x000000696e3d7211 */ /* 0x000fc600000f146c */
[----:B------:R-:W-:Y:S01]  /*3f20*/  IMAD.IADD R19, R123, 0x1, R107 ;  /* 0x000000017b137824 */ /* 0x000fe200078e026b */
[----:B------:R-:W-:-:S04]  /*3f30*/  LEA R56, P0, R106, R104, 0x2 ;  /* 0x000000686a387211 */ /* 0x000fc800078010ff */
[----:B------:R-:W-:Y:S02]  /*3f40*/  LEA.HI.X R57, R106, R105, R19, 0x2, P0 ;  /* 0x000000696a397211 */ /* 0x000fe400000f1413 */
[----:B------:R-:W-:-:S13]  /*3f50*/  ISETP.GT.AND P0, PT, R3, RZ, P1 ;  /* 0x000000ff0300720c */ /* 0x000fda0000f04270 */
[----:B------:R-:W-:Y:S05]  /*3f60*/  @!P0 BRA `(.L_x_45) ;  /* 0x0000000000048947 */ /* 0x000fea0003800000 */
[----:B------:R0:W5:Y:S02]  /*3f70*/  LDG.E.LTC128B R118, desc[UR44][R8.64+0x44] ;  /* 0x0000442c08767981 */ /* 0x000164000c1e1920 */
.L_x_45:
[----:B------:R-:W-:Y:S05]  /*3f80*/  BSYNC B1 ;  /* 0x0000000000017941 */ /* 0x000fea0003800000 */
.L_x_44:
[----:B-----5:R-:W-:Y:S01]  /*3f90*/  FMUL R62, R118, R89 ;  /* 0x00000059763e7220 */ /* 0x020fe20000400000 */
[----:B------:R-:W-:Y:S03]  /*3fa0*/  BSSY B1, `(.L_x_46) ;  /* 0x0000006000017945 */ /* 0x000fe60003800000 */
[----:B------:R-:W-:-:S05]  /*3fb0*/  FFMA R65, R65, R88, R62 ;  /* 0x0000005841417223 */ /* 0x000fca000000003e */
[----:B------:R0:W-:Y:S01]  /*3fc0*/  @P0 STG.E desc[UR44][R14.64+0x44], R65 ;  /* 0x000044410e000986 */ /* 0x0001e2000c10192c */
[----:B------:R-:W-:-:S13]  /*3fd0*/  ISETP.GT.AND P0, PT, R3, 0x8, P2 ;  /* 0x000000080300780c */ /* 0x000fda0001704270 */
[----:B0-----:R-:W-:Y:S05]  /*3fe0*/  @!P0 BRA `(.L_x_47) ;  /* 0x0000000000048947 */ /* 0x001fea0003800000 */
[----:B------:R0:W5:Y:S02]  /*3ff0*/  LDG.E.LTC128B R118, desc[UR44][R12.64+0x40] ;  /* 0x0000402c0c767981 */ /* 0x000164000c1e1920 */
.L_x_47:
[----:B------:R-:W-:Y:S05]  /*4000*/  BSYNC B1 ;  /* 0x0000000000017941 */ /* 0x000fea0003800000 */
.L_x_46:
[----:B-----5:R-:W-:Y:S01]  /*4010*/  FMUL R19, R118, R89 ;  /* 0x0000005976137220 */ /* 0x020fe20000400000 */
[----:B------:R-:W-:Y:S03]  /*4020*/  BSSY B1, `(.L_x_48) ;  /* 0x0000006000017945 */ /* 0x000fe60003800000 */
[----:B------:R-:W-:-:S05]  /*4030*/  FFMA R19, R66, R88, R19 ;  /* 0x0000005842137223 */ /* 0x000fca0000000013 */
[----:B------:R0:W-:Y:S01]  /*4040*/  @P0 STG.E desc[UR44][R20.64+0x40], R19 ;  /* 0x0000401314000986 */ /* 0x0001e2000c10192c */
[----:B------:R-:W-:-:S13]  /*4050*/  ISETP.GT.AND P0, PT, R3, 0x8, P1 ;  /* 0x000000080300780c */ /* 0x000fda0000f04270 */
[----:B0-----:R-:W-:Y:S05]  /*4060*/  @!P0 BRA `(.L_x_49) ;  /* 0x0000000000048947 */ /* 0x001fea0003800000 */
[----:B------:R0:W5:Y:S02]  /*4070*/  LDG.E.LTC128B R118, desc[UR44][R12.64+0x44] ;  /* 0x0000442c0c767981 */ /* 0x000164000c1e1920 */
.L_x_49:
[----:B------:R-:W-:Y:S05]  /*4080*/  BSYNC B1 ;  /* 0x0000000000017941 */ /* 0x000fea0003800000 */
.L_x_48:
[----:B-----5:R-:W-:Y:S01]  /*4090*/  FMUL R62, R118, R89 ;  /* 0x00000059763e7220 */ /* 0x020fe20000400000 */
[----:B------:R-:W-:Y:S01]  /*40a0*/  ISETP.GT.AND P2, PT, R4, 0x18, PT ;  /* 0x000000180400780c */ /* 0x000fe20003f44270 */
[----:B------:R-:W-:Y:S02]  /*40b0*/  BSSY B1, `(.L_x_50) ;  /* 0x0000007000017945 */ /* 0x000fe40003800000 */
[----:B------:R-:W-:Y:S01]  /*40c0*/  FFMA R67, R67, R88, R62 ;  /* 0x0000005843437223 */ /* 0x000fe2000000003e */
[----:B------:R-:W-:-:S04]  /*40d0*/  P2R R102, PR, RZ, 0x4 ;  /* 0x00000004ff667803 */ /* 0x000fc80000000000 */
[----:B------:R0:W-:Y:S01]  /*40e0*/  @P0 STG.E desc[UR44][R20.64+0x44], R67 ;  /* 0x0000444314000986 */ /* 0x0001e2000c10192c */
[----:B------:R-:W-:-:S13]  /*40f0*/  ISETP.GT.AND P0, PT, R3, RZ, P2 ;  /* 0x000000ff0300720c */ /* 0x000fda0001704270 */
[----:B0-----:R-:W-:Y:S05]  /*4100*/  @!P0 BRA `(.L_x_51) ;  /* 0x0000000000048947 */ /* 0x001fea0003800000 */
[----:B------:R0:W5:Y:S02]  /*4110*/  LDG.E.LTC128B R118, desc[UR44][R8.64+0x60] ;  /* 0x0000602c08767981 */ /* 0x000164000c1e1920 */
.L_x_51:
[----:B------:R-:W-:Y:S05]  /*4120*/  BSYNC B1 ;  /* 0x0000000000017941 */ /* 0x000fea0003800000 */
.L_x_50:
        /* <DEDUP_REMOVED lines=9> */
.L_x_53:
[----:B------:R-:W-:Y:S05]  /*41c0*/  BSYNC B1 ;  /* 0x0000000000017941 */ /* 0x000fea0003800000 */
.L_x_52:
[----:B-----5:R-:W-:Y:S01]  /*41d0*/  FMUL R62, R118, R89 ;  /* 0x00000059763e7220 */ /* 0x020fe20000400000 */
[----:B------:R-:W-:Y:S03]  /*41e0*/  BSSY B1, `(.L_x_54) ;  /* 0x0000006000017945 */ /* 0x000fe60003800000 */
[----:B------:R-:W-:-:S05]  /*41f0*/  FFMA R69, R69, R88, R62 ;  /* 0x0000005845457223 */ /* 0x000fca000000003e */
[----:B------:R0:W-:Y:S01]  /*4200*/  @P0 STG.E desc[UR44][R14.64+0x64], R69 ;  /* 0x000064450e000986 */ /* 0x0001e2000c10192c */
[----:B------:R-:W-:-:S13]  /*4210*/  ISETP.GT.AND P0, PT, R3, 0x8, P2 ;  /* 0x000000080300780c */ /* 0x000fda0001704270 */
[----:B0-----:R-:W-:Y:S05]  /*4220*/  @!P0 BRA `(.L_x_55) ;  /* 0x0000000000048947 */ /* 0x001fea0003800000 */
[----:B------:R0:W5:Y:S02]  /*4230*/  LDG.E.LTC128B R118, desc[UR44][R12.64+0x60] ;  /* 0x0000602c0c767981 */ /* 0x000164000c1e1920 */
.L_x_55:
[----:B------:R-:W-:Y:S05]  /*4240*/  BSYNC B1 ;  /* 0x0000000000017941 */ /* 0x000fea0003800000 */
.L_x_54:
[----:B-----5:R-:W-:Y:S01]  /*4250*/  FMUL R19, R118, R89 ;  /* 0x0000005976137220 */ /* 0x020fe20000400000 */
[----:B------:R-:W-:Y:S03]  /*4260*/  BSSY B1, `(.L_x_56) ;  /* 0x0000006000017945 */ /* 0x000fe60003800000 */
[----:B------:R-:W-:-:S05]  /*4270*/  FFMA R19, R70, R88, R19 ;  /* 0x0000005846137223 */ /* 0x000fca0000000013 */
[----:B------:R0:W-:Y:S01]  /*4280*/  @P0 STG.E desc[UR44][R20.64+0x60], R19 ;  /* 0x0000601314000986 */ /* 0x0001e2000c10192c */
[----:B------:R-:W-:-:S13]  /*4290*/  ISETP.GT.AND P0, PT, R3, 0x8, P1 ;  /* 0x000000080300780c */ /* 0x000fda0000f04270 */
[----:B0-----:R-:W-:Y:S05]  /*42a0*/  @!P0 BRA `(.L_x_57) ;  /* 0x0000000000048947 */ /* 0x001fea0003800000 */
[----:B------:R0:W5:Y:S02]  /*42b0*/  LDG.E.LTC128B R118, desc[UR44][R12.64+0x64] ;  /* 0x0000642c0c767981 */ /* 0x000164000c1e1920 */
.L_x_57:
[----:B------:R-:W-:Y:S05]  /*42c0*/  BSYNC B1 ;  /* 0x0000000000017941 */ /* 0x000fea0003800000 */
.L_x_56:
        /* <DEDUP_REMOVED lines=9> */
.L_x_59:
[----:B------:R-:W-:Y:S05]  /*4360*/  BSYNC B1 ;  /* 0x0000000000017941 */ /* 0x000fea0003800000 */
.L_x_58:
        /* <DEDUP_REMOVED lines=9> */
.L_x_61:
[----:B------:R-:W-:Y:S05]  /*4400*/  BSYNC B1 ;  /* 0x0000000000017941 */ /* 0x000fea0003800000 */
.L_x_60:
[----:B-----5:R-:W-:Y:S01]  /*4410*/  FMUL R62, R118, R89 ;  /* 0x00000059763e7220 */ /* 0x020fe20000400000 */
[----:B------:R-:W-:Y:S03]  /*4420*/  BSSY B1, `(.L_x_62) ;  /* 0x0000006000017945 */ /* 0x000fe60003800000 */
[----:B------:R-:W-:-:S05]  /*4430*/  FFMA R73, R73, R88, R62 ;  /* 0x0000005849497223 */ /* 0x000fca000000003e */
[----:B------:R0:W-:Y:S01]  /*4440*/  @P0 STG.E desc[UR44][R14.64+0x84], R73 ;  /* 0x000084490e000986 */ /* 0x0001e2000c10192c */
[----:B------:R-:W-:-:S13]  /*4450*/  ISETP.GT.AND P0, PT, R3, 0x8, P2 ;  /* 0x000000080300780c */ /* 0x000fda0001704270 */
[----:B0-----:R-:W-:Y:S05]  /*4460*/  @!P0 BRA `(.L_x_63) ;  /* 0x0000000000048947 */ /* 0x001fea0003800000 */
[----:B------:R0:W5:Y:S02]  /*4470*/  LDG.E.LTC128B R118, desc[UR44][R12.64+0x80] ;  /* 0x0000802c0c767981 */ /* 0x000164000c1e1920 */
.L_x_63:
[----:B------:R-:W-:Y:S05]  /*4480*/  BSYNC B1 ;  /* 0x0000000000017941 */ /* 0x000fea0003800000 */
.L_x_62:
[----:B-----5:R-:W-:Y:S01]  /*4490*/  FMUL R19, R118, R89 ;  /* 0x0000005976137220 */ /* 0x020fe20000400000 */
[----:B------:R-:W-:Y:S03]  /*44a0*/  BSSY B1, `(.L_x_64) ;  /* 0x0000006000017945 */ /* 0x000fe60003800000 */
[----:B------:R-:W-:-:S05]  /*44b0*/  FFMA R19, R74, R88, R19 ;  /* 0x000000584a137223 */ /* 0x000fca0000000013 */
[----:B------:R0:W-:Y:S01]  /*44c0*/  @P0 STG.E desc[UR44][R20.64+0x80], R19 ;  /* 0x0000801314000986 */ /* 0x0001e2000c10192c */
[----:B------:R-:W-:-:S13]  /*44d0*/  ISETP.GT.AND P0, PT, R3, 0x8, P1 ;  /* 0x000000080300780c */ /* 0x000fda0000f04270 */
[----:B0-----:R-:W-:Y:S05]  /*44e0*/  @!P0 BRA `(.L_x_65) ;  /* 0x0000000000048947 */ /* 0x001fea0003800000 */
[----:B------:R0:W5:Y:S02]  /*44f0*/  LDG.E.LTC128B R118, desc[UR44][R12.64+0x84] ;  /* 0x0000842c0c767981 */ /* 0x000164000c1e1920 */
.L_x_65:
[----:B------:R-:W-:Y:S05]  /*4500*/  BSYNC B1 ;  /* 0x0000000000017941 */ /* 0x000fea0003800000 */
.L_x_64:
        /* <DEDUP_REMOVED lines=9> */
.L_x_67:
[----:B------:R-:W-:Y:S05]  /*45a0*/  BSYNC B1 ;  /* 0x0000000000017941 */ /* 0x000fea0003800000 */
.L_x_66:
[----:B-----5:R-:W-:Y:S01]  /*45b0*/  FMUL R19, R118, R89 ;  /* 0x0000005976137220 */ /* 0x020fe20000400000 */
[----:B------:R-:W-:Y:S01]  /*45c0*/  ISETP.GT.AND P5, PT, R4, 0x29, PT ;  /* 0x000000290400780c */ /* 0x000fe20003fa4270 */
[----:B------:R-:W-:Y:S02]  /*45d0*/  BSSY B1, `(.L_x_68) ;  /* 0x0000007000017945 */ /* 0x000fe40003800000 */
[----:B------:R-:W-:-:S05]  /*45e0*/  FFMA R19, R76, R88, R19 ;  /* 0x000000584c137223 */ /* 0x000fca0000000013 */
[----:B------:R1:W-:Y:S01]  /*45f0*/  @P0 STG.E desc[UR44][R14.64+0xa0], R19 ;  /* 0x0000a0130e000986 */ /* 0x0003e2000c10192c */
[----:B------:R-:W-:Y:S02]  /*4600*/  ISETP.GT.AND P0, PT, R3, RZ, P5 ;  /* 0x000000ff0300720c */ /* 0x000fe40002f04270 */
[----:B-1----:R-:W-:-:S11]  /*4610*/  P2R R19, PR, RZ, 0x20 ;  /* 0x00000020ff137803 */ /* 0x002fd60000000000 */
[----:B------:R-:W-:Y:S05]  /*4620*/  @!P0 BRA `(.L_x_69) ;  /* 0x0000000000048947 */ /* 0x000fea0003800000 */
[----:B------:R1:W5:Y:S02]  /*4630*/  LDG.E.LTC128B R118, desc[UR44][R8.64+0xa4] ;  /* 0x0000a42c08767981 */ /* 0x000364000c1e1920 */
.L_x_69:
[----:B------:R-:W-:Y:S05]  /*4640*/  BSYNC B1 ;  /* 0x0000000000017941 */ /* 0x000fea0003800000 */
.L_x_68:
[----:B-----5:R-:W-:Y:S01]  /*4650*/  FMUL R62, R118, R89 ;  /* 0x00000059763e7220 */ /* 0x020fe20000400000 */
[----:B------:R-:W-:Y:S03]  /*4660*/  BSSY B1, `(.L_x_70) ;  /* 0x0000006000017945 */ /* 0x000fe60003800000 */
[----:B------:R-:W-:-:S05]  /*4670*/  FFMA R77, R77, R88, R62 ;  /* 0x000000584d4d7223 */ /* 0x000fca000000003e */
[----:B------:R0:W-:Y:S01]  /*4680*/  @P0 STG.E desc[UR44][R14.64+0xa4], R77 ;  /* 0x0000a44d0e000986 */ /* 0x0001e2000c10192c */
[----:B------:R-:W-:-:S13]  /*4690*/  ISETP.GT.AND P0, PT, R3, 0x8, P1 ;  /* 0x000000080300780c */ /* 0x000fda0000f04270 */
[----:B0-----:R-:W-:Y:S05]  /*46a0*/  @!P0 BRA `(.L_x_71) ;  /* 0x0000000000048947 */ /* 0x001fea0003800000 */
[----:B------:R0:W5:Y:S02]  /*46b0*/  LDG.E.LTC128B R118, desc[UR44][R12.64+0xa0] ;  /* 0x0000a02c0c767981 */ /* 0x000164000c1e1920 */
.L_x_71:
[----:B------:R-:W-:Y:S05]  /*46c0*/  BSYNC B1 ;  /* 0x0000000000017941 */ /* 0x000fea0003800000 */
.L_x_70:
[----:B-----5:R-:W-:Y:S01]  /*46d0*/  FMUL R19, R118, R89 ;  /* 0x0000005976137220 */ /* 0x020fe20000400000 */
[----:B------:R-:W-:Y:S03]  /*46e0*/  BSSY B1, `(.L_x_72) ;  /* 0x0000006000017945 */ /* 0x000fe60003800000 */
[----:B------:R-:W-:-:S05]  /*46f0*/  FFMA R19, R78, R88, R19 ;  /* 0x000000584e137223 */ /* 0x000fca0000000013 */
[----:B------:R0:W-:Y:S01]  /*4700*/  @P0 STG.E desc[UR44][R20.64+0xa0], R19 ;  /* 0x0000a01314000986 */ /* 0x0001e2000c10192c */
[----:B------:R-:W-:-:S13]  /*4710*/  ISETP.GT.AND P0, PT, R3, 0x8, P5 ;  /* 0x000000080300780c */ /* 0x000fda0002f04270 */
[----:B0-----:R-:W-:Y:S05]  /*4720*/  @!P0 BRA `(.L_x_73) ;  /* 0x0000000000048947 */ /* 0x001fea0003800000 */
[----:B------:R0:W5:Y:S02]  /*4730*/  LDG.E.LTC128B R118, desc[UR44][R12.64+0xa4] ;  /* 0x0000a42c0c767981 */ /* 0x000164000c1e1920 */
.L_x_73:
[----:B------:R-:W-:Y:S05]  /*4740*/  BSYNC B1 ;  /* 0x0000000000017941 */ /* 0x000fea0003800000 */
.L_x_72:
[----:B-----5:R-:W-:Y:S01]  /*4750*/  FMUL R62, R118, R89 ;  /* 0x00000059763e7220 */ /* 0x020fe20000400000 */
[----:B------:R-:W-:Y:S01]  /*4760*/  ISETP.GT.AND P3, PT, R4, 0x30, PT ;  /* 0x000000300400780c */ /* 0x000fe20003f64270 */
[----:B------:R-:W-:Y:S02]  /*4770*/  BSSY B1, `(.L_x_74) ;  /* 0x0000006000017945 */ /* 0x000fe40003800000 */
[----:B------:R-:W-:-:S05]  /*4780*/  FFMA R79, R79, R88, R62 ;  /* 0x000000584f4f7223 */ /* 0x000fca000000003e */
[----:B------:R0:W-:Y:S01]  /*4790*/  @P0 STG.E desc[UR44][R20.64+0xa4], R79 ;  /* 0x0000a44f14000986 */ /* 0x0001e2000c10192c */
[----:B------:R-:W-:-:S13]  /*47a0*/  ISETP.GT.AND P0, PT, R3, RZ, P3 ;  /* 0x000000ff0300720c */ /* 0x000fda0001f04270 */
[----:B0-----:R-:W-:Y:S05]  /*47b0*/  @!P0 BRA `(.L_x_75) ;  /* 0x0000000000048947 */ /* 0x001fea0003800000 */
[----:B------:R0:W5:Y:S02]  /*47c0*/  LDG.E.LTC128B R118, desc[UR44][R8.64+0xc0] ;  /* 0x0000c02c08767981 */ /* 0x000164000c1e1920 */
.L_x_75:
[----:B------:R-:W-:Y:S05]  /*47d0*/  BSYNC B1 ;  /* 0x0000000000017941 */ /* 0x000fea0003800000 */
.L_x_74:
        /* <DEDUP_REMOVED lines=8> */
.L_x_77:
[----:B------:R-:W-:Y:S05]  /*4860*/  BSYNC B1 ;  /* 0x0000000000017941 */ /* 0x000fea0003800000 */
.L_x_76:
[----:B-----5:R-:W-:Y:S01]  /*4870*/  FMUL R62, R118, R89 ;  /* 0x00000059763e7220 */ /* 0x020fe20000400000 */
[----:B------:R-:W-:Y:S03]  /*4880*/  BSSY B1, `(.L_x_78) ;  /* 0x0000006000017945 */ /* 0x000fe60003800000 */
[----:B------:R-:W-:-:S05]  /*4890*/  FFMA R81, R81, R88, R62 ;  /* 0x0000005851517223 */ /* 0x000fca000000003e */
[----:B------:R0:W-:Y:S01]  /*48a0*/  @P0 STG.E desc[UR44][R14.64+0xc4], R81 ;  /* 0x0000c4510e000986 */ /* 0x0001e2000c10192c */
[----:B------:R-:W-:-:S13]  /*48b0*/  ISETP.GT.AND P0, PT, R3, 0x8, P3 ;  /* 0x000000080300780c */ /* 0x000fda0001f04270 */
[----:B0-----:R-:W-:Y:S05]  /*48c0*/  @!P0 BRA `(.L_x_79) ;  /* 0x0000000000048947 */ /* 0x001fea0003800000 */
[----:B------:R0:W5:Y:S02]  /*48d0*/  LDG.E.LTC128B R118, desc[UR44][R12.64+0xc0] ;  /* 0x0000c02c0c767981 */ /* 0x000164000c1e1920 */
.L_x_79:
[----:B------:R-:W-:Y:S05]  /*48e0*/  BSYNC B1 ;  /* 0x0000000000017941 */ /* 0x000fea0003800000 */
.L_x_78:
[----:B-----5:R-:W-:Y:S01]  /*48f0*/  FMUL R19, R118, R89 ;  /* 0x0000005976137220 */ /* 0x020fe20000400000 */
[----:B------:R-:W-:Y:S03]  /*4900*/  BSSY B1, `(.L_x_80) ;  /* 0x0000006000017945 */ /* 0x000fe60003800000 */
[----:B------:R-:W-:-:S05]  /*4910*/  FFMA R19, R82, R88, R19 ;  /* 0x0000005852137223 */ /* 0x000fca0000000013 */
[----:B------:R0:W-:Y:S01]  /*4920*/  @P0 STG.E desc[UR44][R20.64+0xc0], R19 ;  /* 0x0000c01314000986 */ /* 0x0001e2000c10192c */
[----:B------:R-:W-:-:S13]  /*4930*/  ISETP.GT.AND P0, PT, R3, 0x8, P2 ;  /* 0x000000080300780c */ /* 0x000fda0001704270 */
[----:B0-----:R-:W-:Y:S05]  /*4940*/  @!P0 BRA `(.L_x_81) ;  /* 0x0000000000048947 */ /* 0x001fea0003800000 */
[----:B------:R0:W5:Y:S02]  /*4950*/  LDG.E.LTC128B R118, desc[UR44][R12.64+0xc4] ;  /* 0x0000c42c0c767981 */ /* 0x000164000c1e1920 */
.L_x_81:
[----:B------:R-:W-:Y:S05]  /*4960*/  BSYNC B1 ;  /* 0x0000000000017941 */ /* 0x000fea0003800000 */
.L_x_80:
        /* <DEDUP_REMOVED lines=8> */
.L_x_83:
[----:B------:R-:W-:Y:S05]  /*49f0*/  BSYNC B1 ;  /* 0x0000000000017941 */ /* 0x000fea0003800000 */
.L_x_82:
[----:B-----5:R-:W-:Y:S01]  /*4a00*/  FMUL R19, R118, R89 ;  /* 0x0000005976137220 */ /* 0x020fe20000400000 */
[----:B------:R-:W-:Y:S03]  /*4a10*/  BSSY B1, `(.L_x_84) ;  /* 0x000000d000017945 */ /* 0x000fe60003800000 */
[----:B------:R-:W-:-:S05]  /*4a20*/  FFMA R19, R84, R88, R19 ;  /* 0x0000005854137223 */ /* 0x000fca0000000013 */
[----:B------:R0:W-:Y:S01]  /*4a30*/  @P0 STG.E desc[UR44][R14.64+0xe0], R19 ;  /* 0x0000e0130e000986 */ /* 0x0001e2000c10192c */
[----:B------:R-:W-:-:S05]  /*4a40*/  IADD3 R64, P0, R101, R20, RZ ;  /* 0x0000001465407210 */ /* 0x000fca0007f1e0ff */
[----:B------:R-:W-:Y:S01]  /*4a50*/  IMAD.X R65, R5, 0x1, R21, P0 ;  /* 0x0000000105417824 */ /* 0x000fe200000e0615 */
[----:B------:R-:W-:-:S05]  /*4a60*/  IADD3 R66, P0, R101, R20, RZ ;  /* 0x0000001465427210 */ /* 0x000fca0007f1e0ff */
[----:B------:R-:W-:Y:S01]  /*4a70*/  IMAD.X R67, R5, 0x1, R21, P0 ;  /* 0x0000000105437824 */ /* 0x000fe200000e0615 */
[----:B------:R-:W-:-:S04]  /*4a80*/  IADD3 R62, P0, R101, R14, RZ ;  /* 0x0000000e653e7210 */ /* 0x000fc80007f1e0ff */
[----:B------:R-:W-:Y:S02]  /*4a90*/  IADD3.X R63, R5, R15, RZ, P0, !PT ;  /* 0x0000000f053f7210 */ /* 0x000fe400007fe4ff */
[----:B------:R-:W-:-:S04]  /*4aa0*/  ISETP.GT.AND P0, PT, R4, 0x39, PT ;  /* 0x000000390400780c */ /* 0x000fc80003f04270 */
[----:B------:R-:W-:-:S13]  /*4ab0*/  ISETP.GT.AND P4, PT, R3, RZ, P0 ;  /* 0x000000ff0300720c */ /* 0x000fda0000784270 */
[----:B0-----:R-:W-:Y:S05]  /*4ac0*/  @!P4 BRA `(.L_x_85) ;  /* 0x000000000004c947 */ /* 0x001fea0003800000 */
[----:B------:R0:W5:Y:S02]  /*4ad0*/  LDG.E.LTC128B R118, desc[UR44][R8.64+0xe4] ;  /* 0x0000e42c08767981 */ /* 0x000164000c1e1920 */
.L_x_85:
[----:B------:R-:W-:Y:S05]  /*4ae0*/  BSYNC B1 ;  /* 0x0000000000017941 */ /* 0x000fea0003800000 */
.L_x_84:
[----:B-----5:R-:W-:Y:S01]  /*4af0*/  FMUL R4, R118, R89 ;  /* 0x0000005976047220 */ /* 0x020fe20000400000 */
[----:B------:R-:W-:Y:S03]  /*4b00*/  BSSY B1, `(.L_x_86) ;  /* 0x0000006000017945 */ /* 0x000fe60003800000 */
[----:B------:R-:W-:-:S05]  /*4b10*/  FFMA R85, R85, R88, R4 ;  /* 0x0000005855557223 */ /* 0x000fca0000000004 */
[----:B------:R0:W-:Y:S01]  /*4b20*/  @P4 STG.E desc[UR44][R14.64+0xe4], R85 ;  /* 0x0000e4550e004986 */ /* 0x0001e2000c10192c */
[----:B------:R-:W-:-:S13]  /*4b30*/  ISETP.GT.AND P4, PT, R3, 0x8, P1 ;  /* 0x000000080300780c */ /* 0x000fda0000f84270 */
[----:B0-----:R-:W-:Y:S05]  /*4b40*/  @!P4 BRA `(.L_x_87) ;  /* 0x000000000004c947 */ /* 0x001fea0003800000 */
[----:B------:R0:W5:Y:S02]  /*4b50*/  LDG.E.LTC128B R118, desc[UR44][R12.64+0xe0] ;  /* 0x0000e02c0c767981 */ /* 0x000164000c1e1920 */
.L_x_87:
[----:B------:R-:W-:Y:S05]  /*4b60*/  BSYNC B1 ;  /* 0x0000000000017941 */ /* 0x000fea0003800000 */
.L_x_86:
[----:B-----5:R-:W-:Y:S01]  /*4b70*/  FMUL R5, R118, R89 ;  /* 0x0000005976057220 */ /* 0x020fe20000400000 */
[----:B------:R-:W-:Y:S03]  /*4b80*/  BSSY B1, `(.L_x_88) ;  /* 0x0000006000017945 */ /* 0x000fe60003800000 */
[----:B------:R-:W-:-:S05]  /*4b90*/  FFMA R5, R86, R88, R5 ;  /* 0x0000005856057223 */ /* 0x000fca0000000005 */
[----:B------:R0:W-:Y:S01]  /*4ba0*/  @P4 STG.E desc[UR44][R20.64+0xe0], R5 ;  /* 0x0000e00514004986 */ /* 0x0001e2000c10192c */
[----:B------:R-:W-:-:S13]  /*4bb0*/  ISETP.GT.AND P4, PT, R3, 0x8, P0 ;  /* 0x000000080300780c */ /* 0x000fda0000784270 */
[----:B0-----:R-:W-:Y:S05]  /*4bc0*/  @!P4 BRA `(.L_x_89) ;  /* 0x000000000004c947 */ /* 0x001fea0003800000 */
[----:B------:R0:W5:Y:S02]  /*4bd0*/  LDG.E.LTC128B R118, desc[UR44][R12.64+0xe4] ;  /* 0x0000e42c0c767981 */ /* 0x000164000c1e1920 */
.L_x_89:
[----:B------:R-:W-:Y:S05]  /*4be0*/  BSYNC B1 ;  /* 0x0000000000017941 */ /* 0x000fea0003800000 */
.L_x_88:
[----:B-----5:R-:W-:-:S04]  /*4bf0*/  FMUL R4, R118, R89 ;  /* 0x0000005976047220 */ /* 0x020fc80000400000 */
[----:B------:R-:W-:-:S05]  /*4c00*/  FFMA R87, R87, R88, R4 ;  /* 0x0000005857577223 */ /* 0x000fca0000000004 */
[----:B------:R0:W-:Y:S01]  /*4c10*/  @P4 STG.E desc[UR44][R20.64+0xe4], R87 ;  /* 0x0000e45714004986 */ /* 0x0001e2000c10192c */
[----:B------:R-:W-:-:S13]  /*4c20*/  ISETP.GT.AND P4, PT, R3, 0x80, P6 ;  /* 0x000000800300780c */ /* 0x000fda0003784270 */
[----:B------:R-:W2:Y:S01]  /*4c30*/  @P4 LDG.E.LTC128B R118, desc[UR44][R58.64] ;  /* 0x0000002c3a764981 */ /* 0x000ea2000c1e1920 */
[----:B------:R-:W-:Y:S01]  /*4c40*/  BSSY B1, `(.L_x_90) ;  /* 0x0000008000017945 */ /* 0x000fe20003800000 */
[----:B--2---:R-:W-:-:S04]  /*4c50*/  FMUL R5, R118, R89 ;  /* 0x0000005976057220 */ /* 0x004fc80000400000 */
[----:B------:R-:W-:-:S05]  /*4c60*/  FFMA R5, R24, R88, R5 ;  /* 0x0000005818057223 */ /* 0x000fca0000000005 */
[----:B------:R0:W-:Y:S01]  /*4c70*/  @P4 STG.E desc[UR44][R62.64], R5 ;  /* 0x000000053e004986 */ /* 0x0001e2000c10192c */
[----:B------:R-:W-:-:S04]  /*4c80*/  ISETP.NE.AND P4, PT, R117, RZ, PT ;  /* 0x000000ff7500720c */ /* 0x000fc80003f85270 */
[----:B------:R-:W-:-:S13]  /*4c90*/  ISETP.GT.AND P4, PT, R3, 0x80, P4 ;  /* 0x000000800300780c */ /* 0x000fda0002784270 */
[----:B0-----:R-:W-:Y:S05]  /*4ca0*/  @!P4 BRA `(.L_x_91) ;  /* 0x000000000004c947 */ /* 0x001fea0003800000 */
[----:B------:R0:W5:Y:S02]  /*4cb0*/  LDG.E.LTC128B R118, desc[UR44][R10.64+0x4] ;  /* 0x0000042c0a767981 */ /* 0x000164000c1e1920 */
.L_x_91:
[----:B------:R-:W-:Y:S05]  /*4cc0*/  BSYNC B1 ;  /* 0x0000000000017941 */ /* 0x000fea0003800000 */
.L_x_90:
[----:B-----5:R-:W-:Y:S01]  /*4cd0*/  FMUL R4, R118, R89 ;  /* 0x0000005976047220 */ /* 0x020fe20000400000 */
[----:B------:R-:W-:Y:S01]  /*4ce0*/  @P4 IMAD.MOV.U32 R5, RZ, RZ, R63 ;  /* 0x000000ffff054224 */ /* 0x000fe200078e003f */
[----:B------:R-:W-:Y:S01]  /*4cf0*/  ISETP.GT.AND P6, PT, R3, 0x88, P6 ;  /* 0x000000880300780c */ /* 0x000fe200037c4270 */
[----:B------:R-:W-:Y:S01]  /*4d00*/  BSSY B1, `(.L_x_92) ;  /* 0x0000006000017945 */ /* 0x000fe20003800000 */
[----:B------:R-:W-:Y:S01]  /*4d10*/  FFMA R25, R25, R88, R4 ;  /* 0x0000005819197223 */ /* 0x000fe20000000004 */
[----:B------:R-:W-:-:S05]  /*4d20*/  @P4 IMAD.MOV.U32 R4, RZ, RZ, R62 ;  /* 0x000000ffff044224 */ /* 0x000fca00078e003e */
[----:B------:R2:W-:Y:S05]  /*4d30*/  @P4 STG.E desc[UR44][R4.64+0x4], R25 ;  /* 0x0000041904004986 */ /* 0x0005ea000c10192c */
[----:B------:R-:W-:Y:S05]  /*4d40*/  @!P6 BRA `(.L_x_93) ;  /* 0x000000000004e947 */ /* 0x000fea0003800000 */
[----:B------:R0:W5:Y:S02]  /*4d50*/  LDG.E.LTC128B R118, desc[UR44][R60.64] ;  /* 0x0000002c3c767981 */ /* 0x000164000c1e1920 */
.L_x_93:
[----:B------:R-:W-:Y:S05]  /*4d60*/  BSYNC B1 ;  /* 0x0000000000017941 */ /* 0x000fea0003800000 */
.L_x_92:
[----:B--2--5:R-:W-:Y:S01]  /*4d70*/  FMUL R5, R118, R89 ;  /* 0x0000005976057220 */ /* 0x024fe20000400000 */
[----:B------:R-:W-:Y:S01]  /*4d80*/  ISETP.NE.AND P4, PT, R117, RZ, PT ;  /* 0x000000ff7500720c */ /* 0x000fe20003f85270 */
[----:B------:R-:W-:Y:S02]  /*4d90*/  BSSY B1, `(.L_x_94) ;  /* 0x0000006000017945 */ /* 0x000fe40003800000 */
[----:B------:R-:W-:Y:S01]  /*4da0*/  FFMA R5, R26, R88, R5 ;  /* 0x000000581a057223 */ /* 0x000fe20000000005 */
[----:B------:R-:W-:-:S04]  /*4db0*/  ISETP.GT.AND P4, PT, R3, 0x88, P4 ;  /* 0x000000880300780c */ /* 0x000fc80002784270 */
[----:B------:R2:W-:Y:S09]  /*4dc0*/  @P6 STG.E desc[UR44][R64.64], R5 ;  /* 0x0000000540006986 */ /* 0x0005f2000c10192c */
[----:B------:R-:W-:Y:S05]  /*4dd0*/  @!P4 BRA `(.L_x_95) ;  /* 0x000000000004c947 */ /* 0x000fea0003800000 */
[----:B------:R0:W5:Y:S02]  /*4de0*/  LDG.E.LTC128B R118, desc[UR44][R56.64+0x4] ;  /* 0x0000042c38767981 */ /* 0x000164000c1e1920 */
.L_x_95:
[----:B------:R-:W-:Y:S05]  /*4df0*/  BSYNC B1 ;  /* 0x0000000000017941 */ /* 0x000fea0003800000 */
.L_x_94:
[----:B-----5:R-:W-:Y:S01]  /*4e00*/  FMUL R4, R118, R89 ;  /* 0x0000005976047220 */ /* 0x020fe20000400000 */
[----:B------:R-:W-:Y:S01]  /*4e10*/  ISETP.NE.AND P6, PT, R119, RZ, PT ;  /* 0x000000ff7700720c */ /* 0x000fe20003fc5270 */
[----:B------:R-:W-:Y:S02]  /*4e20*/  BSSY B1, `(.L_x_96) ;  /* 0x0000006000017945 */ /* 0x000fe40003800000 */
[----:B------:R-:W-:-:S05]  /*4e30*/  FFMA R27, R27, R88, R4 ;  /* 0x000000581b1b7223 */ /* 0x000fca0000000004 */
[----:B------:R0:W-:Y:S01]  /*4e40*/  @P4 STG.E desc[UR44][R66.64+0x4], R27 ;  /* 0x0000041b42004986 */ /* 0x0001e2000c10192c */
[----:B------:R-:W-:-:S13]  /*4e50*/  ISETP.GT.AND P4, PT, R3, 0x80, P6 ;  /* 0x000000800300780c */ /* 0x000fda0003784270 */
[----:B0-----:R-:W-:Y:S05]  /*4e60*/  @!P4 BRA `(.L_x_97) ;  /* 0x000000000004c947 */ /* 0x001fea0003800000 */
[----:B------:R0:W5:Y:S02]  /*4e70*/  LDG.E.LTC128B R118, desc[UR44][R10.64+0x20] ;  /* 0x0000202c0a767981 */ /* 0x000164000c1e1920 */
.L_x_97:
[----:B------:R-:W-:Y:S05]  /*4e80*/  BSYNC B1 ;  /* 0x0000000000017941 */ /* 0x000fea0003800000 */
.L_x_96:
[----:B--2--5:R-:W-:Y:S01]  /*4e90*/  FMUL R5, R118, R89 ;  /* 0x0000005976057220 */ /* 0x024fe20000400000 */
[----:B------:R-:W-:Y:S01]  /*4ea0*/  @P4 IMAD.MOV.U32 R4, RZ, RZ, R62 ;  /* 0x000000ffff044224 */ /* 0x000fe200078e003e */
[----:B------:R-:W-:Y:S01]  /*4eb0*/  ISETP.NE.AND P6, PT, R120, RZ, PT ;  /* 0x000000ff7800720c */ /* 0x000fe20003fc5270 */
[----:B------:R-:W-:Y:S01]  /*4ec0*/  BSSY B1, `(.L_x_98) ;  /* 0x0000007000017945 */ /* 0x000fe20003800000 */
[----:B-1-34-:R-:W-:Y:S01]  /*4ed0*/  FFMA R9, R28, R88, R5 ;  /* 0x000000581c097223 */ /* 0x01afe20000000005 */
[----:B------:R-:W-:-:S05]  /*4ee0*/  @P4 IMAD.MOV.U32 R5, RZ, RZ, R63 ;  /* 0x000000ffff054224 */ /* 0x000fca00078e003f */
[----:B------:R1:W-:Y:S01]  /*4ef0*/  @P4 STG.E desc[UR44][R4.64+0x20], R9 ;  /* 0x0000200904004986 */ /* 0x0003e2000c10192c */
[----:B------:R-:W-:-:S13]  /*4f00*/  ISETP.GT.AND P4, PT, R3, 0x80, P6 ;  /* 0x000000800300780c */ /* 0x000fda0003784270 */
[----:B-1----:R-:W-:Y:S05]  /*4f10*/  @!P4 BRA `(.L_x_99) ;  /* 0x000000000004c947 */ /* 0x002fea0003800000 */
[----:B------:R1:W5:Y:S02]  /*4f20*/  LDG.E.LTC128B R118, desc[UR44][R10.64+0x24] ;  /* 0x0000242c0a767981 */ /* 0x000364000c1e1920 */
.L_x_99:
[----:B------:R-:W-:Y:S05]  /*4f30*/  BSYNC B1 ;  /* 0x0000000000017941 */ /* 0x000fea0003800000 */
.L_x_98:
[----:B-----5:R-:W-:Y:S01]  /*4f40*/  FMUL R4, R118, R89 ;  /* 0x0000005976047220 */ /* 0x020fe20000400000 */
[----:B------:R-:W-:Y:S01]  /*4f50*/  @P4 IMAD.MOV.U32 R5, RZ, RZ, R63 ;  /* 0x000000ffff054224 */ /* 0x000fe200078e003f */
[----:B------:R-:W-:Y:S02]  /*4f60*/  BSSY B1, `(.L_x_100) ;  /* 0x0000008000017945 */ /* 0x000fe40003800000 */
[----:B------:R-:W-:Y:S01]  /*4f70*/  FFMA R29, R29, R88, R4 ;  /* 0x000000581d1d7223 */ /* 0x000fe20000000004 */
[----:B------:R-:W-:-:S05]  /*4f80*/  @P4 IMAD.MOV.U32 R4, RZ, RZ, R62 ;  /* 0x000000ffff044224 */ /* 0x000fca00078e003e */
[----:B------:R2:W-:Y:S01]  /*4f90*/  @P4 STG.E desc[UR44][R4.64+0x24], R29 ;  /* 0x0000241d04004986 */ /* 0x0005e2000c10192c */
[----:B------:R-:W-:-:S04]  /*4fa0*/  ISETP.NE.AND P4, PT, R119, RZ, PT ;  /* 0x000000ff7700720c */ /* 0x000fc80003f85270 */
[----:B------:R-:W-:-:S13]  /*4fb0*/  ISETP.GT.AND P4, PT, R3, 0x88, P4 ;  /* 0x000000880300780c */ /* 0x000fda0002784270 */
[----:B--2---:R-:W-:Y:S05]  /*4fc0*/  @!P4 BRA `(.L_x_101) ;  /* 0x000000000004c947 */ /* 0x004fea0003800000 */
[----:B------:R2:W5:Y:S02]  /*4fd0*/  LDG.E.LTC128B R118, desc[UR44][R56.64+0x20] ;  /* 0x0000202c38767981 */ /* 0x000564000c1e1920 */
.L_x_101:
[----:B------:R-:W-:Y:S05]  /*4fe0*/  BSYNC B1 ;  /* 0x0000000000017941 */ /* 0x000fea0003800000 */
.L_x_100:
[----:B-----5:R-:W-:Y:S01]  /*4ff0*/  FMUL R5, R118, R89 ;  /* 0x0000005976057220 */ /* 0x020fe20000400000 */
[----:B------:R-:W-:Y:S03]  /*5000*/  BSSY B1, `(.L_x_102) ;  /* 0x0000006000017945 */ /* 0x000fe60003800000 */
[----:B------:R-:W-:-:S05]  /*5010*/  FFMA R5, R30, R88, R5 ;  /* 0x000000581e057223 */ /* 0x000fca0000000005 */
[----:B------:R3:W-:Y:S01]  /*5020*/  @P4 STG.E desc[UR44][R6.64+0x20], R5 ;  /* 0x0000200506004986 */ /* 0x0007e2000c10192c */
[----:B------:R-:W-:-:S13]  /*5030*/  ISETP.GT.AND P4, PT, R3, 0x88, P6 ;  /* 0x000000880300780c */ /* 0x000fda0003784270 */
[----:B---3--:R-:W-:Y:S05]  /*5040*/  @!P4 BRA `(.L_x_103) ;  /* 0x000000000004c947 */ /* 0x008fea0003800000 */
[----:B------:R3:W5:Y:S02]  /*5050*/  LDG.E.LTC128B R118, desc[UR44][R56.64+0x24] ;  /* 0x0000242c38767981 */ /* 0x000764000c1e1920 */
.L_x_103:
[----:B------:R-:W-:Y:S05]  /*5060*/  BSYNC B1 ;  /* 0x0000000000017941 */ /* 0x000fea0003800000 */
.L_x_102:
[----:B-----5:R-:W-:Y:S01]  /*5070*/  FMUL R4, R118, R89 ;  /* 0x0000005976047220 */ /* 0x020fe20000400000 */
[----:B------:R-:W-:Y:S01]  /*5080*/  @P4 IMAD.MOV.U32 R5, RZ, RZ, R7 ;  /* 0x000000ffff054224 */ /* 0x000fe200078e0007 */
[----:B------:R-:W-:Y:S01]  /*5090*/  ISETP.NE.AND P6, PT, R112, RZ, PT ;  /* 0x000000ff7000720c */ /* 0x000fe20003fc5270 */
[----:B------:R-:W-:Y:S01]  /*50a0*/  BSSY B1, `(.L_x_104) ;  /* 0x0000007000017945 */ /* 0x000fe20003800000 */
[----:B------:R-:W-:Y:S01]  /*50b0*/  FFMA R31, R31, R88, R4 ;  /* 0x000000581f1f7223 */ /* 0x000fe20000000004 */
[----:B------:R-:W-:-:S05]  /*50c0*/  @P4 IMAD.MOV.U32 R4, RZ, RZ, R6 ;  /* 0x000000ffff044224 */ /* 0x000fca00078e0006 */
[----:B------:R4:W-:Y:S01]  /*50d0*/  @P4 STG.E desc[UR44][R4.64+0x24], R31 ;  /* 0x0000241f04004986 */ /* 0x0009e2000c10192c */
[----:B------:R-:W-:-:S13]  /*50e0*/  ISETP.GT.AND P4, PT, R3, 0x80, P6 ;  /* 0x000000800300780c */ /* 0x000fda0003784270 */
[----:B----4-:R-:W-:Y:S05]  /*50f0*/  @!P4 BRA `(.L_x_105) ;  /* 0x000000000004c947 */ /* 0x010fea0003800000 */
[----:B------:R4:W5:Y:S02]  /*5100*/  LDG.E.LTC128B R118, desc[UR44][R10.64+0x40] ;  /* 0x0000402c0a767981 */ /* 0x000964000c1e1920 */
.L_x_105:
[----:B------:R-:W-:Y:S05]  /*5110*/  BSYNC B1 ;  /* 0x0000000000017941 */ /* 0x000fea0003800000 */
.L_x_104:
[----:B-----5:R-:W-:Y:S01]  /*5120*/  FMUL R5, R118, R89 ;  /* 0x0000005976057220 */ /* 0x020fe20000400000 */
[----:B------:R-:W-:Y:S01]  /*5130*/  @P4 MOV R4, R62 ;  /* 0x0000003e00044202 */ /* 0x000fe20000000f00 */
[----:B------:R-:W-:Y:S01]  /*5140*/  BSSY B1, `(.L_x_106) ;  /* 0x0000008000017945 */ /* 0x000fe20003800000 */
[----:B------:R-:W-:Y:S01]  /*5150*/  ISETP.NE.AND P6, PT, R103, RZ, PT ;  /* 0x000000ff6700720c */ /* 0x000fe20003fc5270 */
[----:B------:R-:W-:Y:S01]  /*5160*/  FFMA R9, R32, R88, R5 ;  /* 0x0000005820097223 */ /* 0x000fe20000000005 */
[----:B------:R-:W-:-:S05]  /*5170*/  @P4 IMAD.MOV.U32 R5, RZ, RZ, R63 ;  /* 0x000000ffff054224 */ /* 0x000fca00078e003f */
[----:B------:R0:W-:Y:S01]  /*5180*/  @P4 STG.E desc[UR44][R4.64+0x40], R9 ;  /* 0x0000400904004986 */ /* 0x0001e2000c10192c */
[----:B------:R-:W-:-:S13]  /*5190*/  ISETP.GT.AND P4, PT, R3, 0x80, P6 ;  /* 0x000000800300780c */ /* 0x000fda0003784270 */
[----:B0-----:R-:W-:Y:S05]  /*51a0*/  @!P4 BRA `(.L_x_107) ;  /* 0x000000000004c947 */ /* 0x001fea0003800000 */
[----:B------:R0:W5:Y:S02]  /*51b0*/  LDG.E.LTC128B R118, desc[UR44][R10.64+0x44] ;  /* 0x0000442c0a767981 */ /* 0x000164000c1e1920 */
.L_x_107:
[----:B------:R-:W-:Y:S05]  /*51c0*/  BSYNC B1 ;  /* 0x0000000000017941 */ /* 0x000fea0003800000 */
.L_x_106:
        /* <DEDUP_REMOVED lines=8> */
[----:B0-----:R-:W-:Y:S05]  /*5250*/  @!P4 BRA `(.L_x_109) ;  /* 0x000000000004c947 */ /* 0x001fea0003800000 */
[----:B------:R0:W5:Y:S02]  /*5260*/  LDG.E.LTC128B R118, desc[UR44][R56.64+0x40] ;  /* 0x0000402c38767981 */ /* 0x000164000c1e1920 */
.L_x_109:
[----:B------:R-:W-:Y:S05]  /*5270*/  BSYNC B1 ;  /* 0x0000000000017941 */ /* 0x000fea0003800000 */
.L_x_108:
[----:B-----5:R-:W-:Y:S01]  /*5280*/  FMUL R5, R118, R89 ;  /* 0x0000005976057220 */ /* 0x020fe20000400000 */
[----:B------:R-:W-:Y:S01]  /*5290*/  @P4 IMAD.MOV.U32 R4, RZ, RZ, R6 ;  /* 0x000000ffff044224 */ /* 0x000fe200078e0006 */
[----:B------:R-:W-:Y:S02]  /*52a0*/  BSSY B1, `(.L_x_110) ;  /* 0x0000007000017945 */ /* 0x000fe40003800000 */
[----:B------:R-:W-:Y:S01]  /*52b0*/  FFMA R9, R34, R88, R5 ;  /* 0x0000005822097223 */ /* 0x000fe20000000005 */
[----:B------:R-:W-:-:S05]  /*52c0*/  @P4 IMAD.MOV.U32 R5, RZ, RZ, R7 ;  /* 0x000000ffff054224 */ /* 0x000fca00078e0007 */
[----:B------:R0:W-:Y:S01]  /*52d0*/  @P4 STG.E desc[UR44][R4.64+0x40], R9 ;  /* 0x0000400904004986 */ /* 0x0001e2000c10192c */
[----:B------:R-:W-:-:S13]  /*52e0*/  ISETP.GT.AND P4, PT, R3, 0x88, P6 ;  /* 0x000000880300780c */ /* 0x000fda0003784270 */
[----:B0-----:R-:W-:Y:S05]  /*52f0*/  @!P4 BRA `(.L_x_111) ;  /* 0x000000000004c947 */ /* 0x001fea0003800000 */
[----:B------:R0:W5:Y:S02]  /*5300*/  LDG.E.LTC128B R118, desc[UR44][R56.64+0x44] ;  /* 0x0000442c38767981 */ /* 0x000164000c1e1920 */
.L_x_111:
[----:B------:R-:W-:Y:S05]  /*5310*/  BSYNC B1 ;  /* 0x0000000000017941 */ /* 0x000fea0003800000 */
.L_x_110:
        /* <DEDUP_REMOVED lines=8> */
[----:B0-----:R-:W-:Y:S05]  /*53a0*/  @!P4 BRA `(.L_x_113) ;  /* 0x000000000004c947 */ /* 0x001fea0003800000 */
[----:B------:R0:W5:Y:S02]  /*53b0*/  LDG.E.LTC128B R118, desc[UR44][R10.64+0x60] ;  /* 0x0000602c0a767981 */ /* 0x000164000c1e1920 */
.L_x_113:
[----:B------:R-:W-:Y:S05]  /*53c0*/  BSYNC B1 ;  /* 0x0000000000017941 */ /* 0x000fea0003800000 */
.L_x_112:
[----:B-----5:R-:W-:Y:S01]  /*53d0*/  FMUL R5, R118, R89 ;  /* 0x0000005976057220 */ /* 0x020fe20000400000 */
[----:B------:R-:W-:Y:S01]  /*53e0*/  @P4 IMAD.MOV.U32 R4, RZ, RZ, R62 ;  /* 0x000000ffff044224 */ /* 0x000fe200078e003e */
[----:B------:R-:W-:Y:S01]  /*53f0*/  ISETP.NE.AND P6, PT, R104, RZ, PT ;  /* 0x000000ff6800720c */ /* 0x000fe20003fc5270 */
[----:B------:R-:W-:Y:S01]  /*5400*/  BSSY B1, `(.L_x_114) ;  /* 0x0000007000017945 */ /* 0x000fe20003800000 */
[----:B------:R-:W-:Y:S01]  /*5410*/  FFMA R9, R36, R88, R5 ;  /* 0x0000005824097223 */ /* 0x000fe20000000005 */
[----:B------:R-:W-:-:S05]  /*5420*/  @P4 MOV R5, R63 ;  /* 0x0000003f00054202 */ /* 0x000fca0000000f00 */
[----:B------:R0:W-:Y:S01]  /*5430*/  @P4 STG.E desc[UR44][R4.64+0x60], R9 ;  /* 0x0000600904004986 */ /* 0x0001e2000c10192c */
[----:B------:R-:W-:-:S13]  /*5440*/  ISETP.GT.AND P4, PT, R3, 0x80, P6 ;  /* 0x000000800300780c */ /* 0x000fda0003784270 */
[----:B0-----:R-:W-:Y:S05]  /*5450*/  @!P4 BRA `(.L_x_115) ;  /* 0x000000000004c947 */ /* 0x001fea0003800000 */
[----:B------:R0:W5:Y:S02]  /*5460*/  LDG.E.LTC128B R118, desc[UR44][R10.64+0x64] ;  /* 0x0000642c0a767981 */ /* 0x000164000c1e1920 */
.L_x_115:
[----:B------:R-:W-:Y:S05]  /*5470*/  BSYNC B1 ;  /* 0x0000000000017941 */ /* 0x000fea0003800000 */
.L_x_114:
        /* <DEDUP_REMOVED lines=10> */
.L_x_117:
[----:B------:R-:W-:Y:S05]  /*5520*/  BSYNC B1 ;  /* 0x0000000000017941 */ /* 0x000fea0003800000 */
.L_x_116:
        /* <DEDUP_REMOVED lines=9> */
.L_x_119:
[----:B------:R-:W-:Y:S05]  /*55c0*/  BSYNC B1 ;  /* 0x0000000000017941 */ /* 0x000fea0003800000 */
.L_x_118:
        /* <DEDUP_REMOVED lines=10> */
.L_x_121:
[----:B------:R-:W-:Y:S05]  /*5670*/  BSYNC B1 ;  /* 0x0000000000017941 */ /* 0x000fea0003800000 */
.L_x_120:
        /* <DEDUP_REMOVED lines=10> */
.L_x_123:
[----:B------:R-:W-:Y:S05]  /*5720*/  BSYNC B1 ;  /* 0x0000000000017941 */ /* 0x000fea0003800000 */
.L_x_122:
[----:B-----5:R-:W-:Y:S01]  /*5730*/  FMUL R4, R118, R89 ;  /* 0x0000005976047220 */ /* 0x020fe20000400000 */
[----:B------:R-:W-:Y:S01]  /*5740*/  @P4 IMAD.MOV.U32 R5, RZ, RZ, R63 ;  /* 0x000000ffff054224 */ /* 0x000fe200078e003f */
[----:B------:R-:W-:Y:S02]  /*5750*/  BSSY B1, `(.L_x_124) ;  /* 0x0000008000017945 */ /* 0x000fe40003800000 */
[----:B------:R-:W-:Y:S01]  /*5760*/  FFMA R41, R41, R88, R4 ;  /* 0x0000005829297223 */ /* 0x000fe20000000004 */
[----:B------:R-:W-:-:S05]  /*5770*/  @P4 MOV R4, R62 ;  /* 0x0000003e00044202 */ /* 0x000fca0000000f00 */
[----:B------:R0:W-:Y:S01]  /*5780*/  @P4 STG.E desc[UR44][R4.64+0x84], R41 ;  /* 0x0000842904004986 */ /* 0x0001e2000c10192c */
[----:B------:R-:W-:-:S04]  /*5790*/  ISETP.NE.AND P4, PT, R68, RZ, PT ;  /* 0x000000ff4400720c */ /* 0x000fc80003f85270 */
[----:B------:R-:W-:-:S13]  /*57a0*/  ISETP.GT.AND P4, PT, R3, 0x88, P4 ;  /* 0x000000880300780c */ /* 0x000fda0002784270 */
[----:B0-----:R-:W-:Y:S05]  /*57b0*/  @!P4 BRA `(.L_x_125) ;  /* 0x000000000004c947 */ /* 0x001fea0003800000 */
[----:B------:R0:W5:Y:S02]  /*57c0*/  LDG.E.LTC128B R118, desc[UR44][R56.64+0x80] ;  /* 0x0000802c38767981 */ /* 0x000164000c1e1920 */
.L_x_125:
[----:B------:R-:W-:Y:S05]  /*57d0*/  BSYNC B1 ;  /* 0x0000000000017941 */ /* 0x000fea0003800000 */
.L_x_124:
        /* <DEDUP_REMOVED lines=9> */
.L_x_127:
[----:B------:R-:W-:Y:S05]  /*5870*/  BSYNC B1 ;  /* 0x0000000000017941 */ /* 0x000fea0003800000 */
.L_x_126:
        /* <DEDUP_REMOVED lines=10> */
.L_x_129:
[----:B------:R-:W-:Y:S05]  /*5920*/  BSYNC B1 ;  /* 0x0000000000017941 */ /* 0x000fea0003800000 */
.L_x_128:
        /* <DEDUP_REMOVED lines=9> */
.L_x_131:
[----:B------:R-:W-:Y:S05]  /*59c0*/  BSYNC B1 ;  /* 0x0000000000017941 */ /* 0x000fea0003800000 */
.L_x_130:
[----:B-----5:R-:W-:Y:S01]  /*59d0*/  FMUL R4, R118, R89 ;  /* 0x0000005976047220 */ /* 0x020fe20000400000 */
[----:B------:R-:W-:Y:S01]  /*59e0*/  @P4 MOV R5, R63 ;  /* 0x0000003f00054202 */ /* 0x000fe20000000f00 */
[----:B------:R-:W-:Y:S02]  /*59f0*/  BSSY B1, `(.L_x_132) ;  /* 0x0000007000017945 */ /* 0x000fe40003800000 */
[----:B------:R-:W-:Y:S01]  /*5a00*/  FFMA R45, R45, R88, R4 ;  /* 0x000000582d2d7223 */ /* 0x000fe20000000004 */
[----:B------:R-:W-:-:S05]  /*5a10*/  @P4 IMAD.MOV.U32 R4, RZ, RZ, R62 ;  /* 0x000000ffff044224 */ /* 0x000fca00078e003e */
[----:B------:R0:W-:Y:S01]  /*5a20*/  @P4 STG.E desc[UR44][R4.64+0xa4], R45 ;  /* 0x0000a42d04004986 */ /* 0x0001e2000c10192c */
[----:B------:R-:W-:-:S13]  /*5a30*/  ISETP.GT.AND P4, PT, R3, 0x88, P6 ;  /* 0x000000880300780c */ /* 0x000fda0003784270 */
[----:B0-----:R-:W-:Y:S05]  /*5a40*/  @!P4 BRA `(.L_x_133) ;  /* 0x000000000004c947 */ /* 0x001fea0003800000 */
[----:B------:R0:W5:Y:S02]  /*5a50*/  LDG.E.LTC128B R118, desc[UR44][R56.64+0xa0] ;  /* 0x0000a02c38767981 */ /* 0x000164000c1e1920 */
.L_x_133:
[----:B------:R-:W-:Y:S05]  /*5a60*/  BSYNC B1 ;  /* 0x0000000000017941 */ /* 0x000fea0003800000 */
.L_x_132:
        /* <DEDUP_REMOVED lines=9> */
.L_x_135:
[----:B------:R-:W-:Y:S05]  /*5b00*/  BSYNC B1 ;  /* 0x0000000000017941 */ /* 0x000fea0003800000 */
.L_x_134:
[----:B0----5:R-:W-:Y:S01]  /*5b10*/  FMUL R4, R118, R89 ;  /* 0x0000005976047220 */ /* 0x021fe20000400000 */
        /* <DEDUP_REMOVED lines=8> */
.L_x_137:
[----:B------:R-:W-:Y:S05]  /*5ba0*/  BSYNC B1 ;  /* 0x0000000000017941 */ /* 0x000fea0003800000 */
.L_x_136:
        /* <DEDUP_REMOVED lines=9> */
.L_x_139:
[----:B------:R-:W-:Y:S05]  /*5c40*/  BSYNC B1 ;  /* 0x0000000000017941 */ /* 0x000fea0003800000 */
.L_x_138:
        /* <DEDUP_REMOVED lines=9> */
.L_x_141:
[----:B------:R-:W-:Y:S05]  /*5ce0*/  BSYNC B1 ;  /* 0x0000000000017941 */ /* 0x000fea0003800000 */
.L_x_140:
[----:B0----5:R-:W-:Y:S01]  /*5cf0*/  FMUL R5, R118, R89 ;  /* 0x0000005976057220 */ /* 0x021fe20000400000 */
[----:B------:R-:W-:Y:S01]  /*5d00*/  @P3 MOV R4, R6 ;  /* 0x0000000600043202 */ /* 0x000fe20000000f00 */
[----:B------:R-:W-:Y:S01]  /*5d10*/  BSSY B1, `(.L_x_142) ;  /* 0x0000007000017945 */ /* 0x000fe20003800000 */
[----:B------:R-:W-:Y:S01]  /*5d20*/  ISETP.GT.AND P2, PT, R3, 0x88, P2 ;  /* 0x000000880300780c */ /* 0x000fe20001744270 */
[----:B------:R-:W-:Y:S01]  /*5d30*/  FFMA R9, R50, R88, R5 ;  /* 0x0000005832097223 */ /* 0x000fe20000000005 */
[----:B------:R-:W-:-:S05]  /*5d40*/  @P3 IMAD.MOV.U32 R5, RZ, RZ, R7 ;  /* 0x000000ffff053224 */ /* 0x000fca00078e0007 */
[----:B------:R0:W-:Y:S06]  /*5d50*/  @P3 STG.E desc[UR44][R4.64+0xc0], R9 ;  /* 0x0000c00904003986 */ /* 0x0001ec000c10192c */
[----:B------:R-:W-:Y:S05]  /*5d60*/  @!P2 BRA `(.L_x_143) ;  /* 0x000000000004a947 */ /* 0x000fea0003800000 */
[----:B------:R0:W5:Y:S02]  /*5d70*/  LDG.E.LTC128B R118, desc[UR44][R56.64+0xc4] ;  /* 0x0000c42c38767981 */ /* 0x000164000c1e1920 */
.L_x_143:
[----:B------:R-:W-:Y:S05]  /*5d80*/  BSYNC B1 ;  /* 0x0000000000017941 */ /* 0x000fea0003800000 */
.L_x_142:
        /* <DEDUP_REMOVED lines=9> */
.L_x_145:
[----:B------:R-:W-:Y:S05]  /*5e20*/  BSYNC B1 ;  /* 0x0000000000017941 */ /* 0x000fea0003800000 */
.L_x_144:
        /* <DEDUP_REMOVED lines=9> */
.L_x_147:
[----:B------:R-:W-:Y:S05]  /*5ec0*/  BSYNC B1 ;  /* 0x0000000000017941 */ /* 0x000fea0003800000 */
.L_x_146:
[----:B0----5:R-:W-:Y:S01]  /*5ed0*/  FMUL R4, R118, R89 ;  /* 0x0000005976047220 */ /* 0x021fe20000400000 */
[----:B------:R-:W-:Y:S01]  /*5ee0*/  ISETP.GT.AND P1, PT, R3, 0x88, P1 ;  /* 0x000000880300780c */ /* 0x000fe20000f24270 */
[----:B------:R-:W-:Y:S02]  /*5ef0*/  BSSY B1, `(.L_x_148) ;  /* 0x0000005000017945 */ /* 0x000fe40003800000 */
[----:B------:R-:W-:-:S05]  /*5f00*/  FFMA R53, R53, R88, R4 ;  /* 0x0000005835357223 */ /* 0x000fca0000000004 */
[----:B------:R0:W-:Y:S05]  /*5f10*/  @P2 STG.E desc[UR44][R62.64+0xe4], R53 ;  /* 0x0000e4353e002986 */ /* 0x0001ea000c10192c */
[----:B------:R-:W-:Y:S05]  /*5f20*/  @!P1 BRA `(.L_x_149) ;  /* 0x0000000000049947 */ /* 0x000fea0003800000 */
[----:B------:R0:W5:Y:S02]  /*5f30*/  LDG.E.LTC128B R118, desc[UR44][R56.64+0xe0] ;  /* 0x0000e02c38767981 */ /* 0x000164000c1e1920 */
.L_x_149:
[----:B------:R-:W-:Y:S05]  /*5f40*/  BSYNC B1 ;  /* 0x0000000000017941 */ /* 0x000fea0003800000 */
.L_x_148:
        /* <DEDUP_REMOVED lines=9> */
.L_x_151:
[----:B------:R-:W-:Y:S05]  /*5fe0*/  BSYNC B1 ;  /* 0x0000000000017941 */ /* 0x000fea0003800000 */
.L_x_150:
[----:B-----5:R-:W-:-:S04]  /*5ff0*/  FMUL R118, R118, R89 ;  /* 0x0000005976767220 */ /* 0x020fc80000400000 */
[----:B------:R-:W-:Y:S01]  /*6000*/  FFMA R55, R55, R88, R118 ;  /* 0x0000005837377223 */ /* 0x000fe20000000076 */
[----:B------:R-:W-:Y:S06]  /*6010*/  @!P0 BRA `(.L_x_152) ;  /* 0x00000010007c8947 */ /* 0x000fec0003800000 */
[----:B------:R0:W-:Y:S01]  /*6020*/  STG.E desc[UR44][R6.64+0xe4], R55 ;  /* 0x0000e43706007986 */ /* 0x0001e2000c10192c */
[----:B------:R-:W-:Y:S05]  /*6030*/  BRA `(.L_x_152) ;  /* 0x0000001000747947 */ /* 0x000fea0003800000 */
.L_x_29:
[----:B------:R-:W-:Y:S01]  /*6040*/  ULDC.64 UR4, c[0x0][0x5c0] ;  /* 0x0001700000047ab9 */ /* 0x000fe20000000a00 */
[----:B------:R-:W-:Y:S01]  /*6050*/  ISETP.GT.AND P4, PT, R4, 0x1, PT ;  /* 0x000000010400780c */ /* 0x000fe20003f84270 */
[-C--:B------:R-:W-:Y:S01]  /*6060*/  FMUL R5, R56, R88.reuse ;  /* 0x0000005838057220 */ /* 0x080fe20000400000 */
[----:B------:R-:W-:Y:S01]  /*6070*/  LEA R8, P1, R12, UR4, 0x2 ;  /* 0x000000040c087c11 */ /* 0x000fe2000f8210ff */
[-C--:B------:R-:W-:Y:S01]  /*6080*/  FMUL R57, R57, R88.reuse ;  /* 0x0000005839397220 */ /* 0x080fe20000400000 */
[----:B------:R-:W-:Y:S01]  /*6090*/  SHF.L.U64.HI R7, R90, 0x2, R93 ;  /* 0x000000025a077819 */ /* 0x000fe2000001025d */
[-C--:B------:R-:W-:Y:S01]  /*60a0*/  FMUL R59, R59, R88.reuse ;  /* 0x000000583b3b7220 */ /* 0x080fe20000400000 */
[----:B------:R-:W-:Y:S01]  /*60b0*/  LEA.HI.X R9, R12, UR5, R15, 0x2, P1 ;  /* 0x000000050c097c11 */ /* 0x000fe200088f140f */
[----:B------:R-:W-:Y:S01]  /*60c0*/  IMAD.SHL.U32 R15, R90, 0x4, RZ ;  /* 0x000000045a0f7824 */ /* 0x000fe200078e00ff */
[----:B------:R-:W-:Y:S01]  /*60d0*/  ISETP.GT.AND P1, PT, R3, RZ, P4 ;  /* 0x000000ff0300720c */ /* 0x000fe20002724270 */
[-C--:B------:R-:W-:Y:S01]  /*60e0*/  FMUL R13, R58, R88.reuse ;  /* 0x000000583a0d7220 */ /* 0x080fe20000400000 */
[----:B------:R-:W-:Y:S01]  /*60f0*/  SHF.L.U32 R101, R91, 0x2, RZ ;  /* 0x000000025b657819 */ /* 0x000fe200000006ff */
[----:B------:R0:W-:Y:S01]  /*6100*/  @P0 STG.E desc[UR44][R8.64], R5 ;  /* 0x0000000508000986 */ /* 0x0001e2000c10192c */
[----:B------:R-:W-:Y:S01]  /*6110*/  ISETP.GT.AND P0, PT, R3, 0x8, P4 ;  /* 0x000000080300780c */ /* 0x000fe20002704270 */
[----:B------:R-:W-:Y:S01]  /*6120*/  FMUL R61, R61, R88 ;  /* 0x000000583d3d7220 */ /* 0x000fe20000400000 */
[----:B------:R-:W-:Y:S01]  /*6130*/  IADD3 R10, P2, R15, R8, RZ ;  /* 0x000000080f0a7210 */ /* 0x000fe20007f5e0ff */
[-C--:B------:R-:W-:Y:S01]  /*6140*/  FMUL R63, R63, R88.reuse ;  /* 0x000000583f3f7220 */ /* 0x080fe20000400000 */
[----:B------:R-:W-:Y:S01]  /*6150*/  SHF.L.U64.HI R19, R91, 0x2, R92 ;  /* 0x000000025b137819 */ /* 0x000fe2000001025c */
[----:B------:R-:W-:Y:S01]  /*6160*/  FMUL R65, R65, R88 ;  /* 0x0000005841417220 */ /* 0x000fe20000400000 */
[C---:B------:R-:W-:Y:S01]  /*6170*/  ISETP.GT.AND P5, PT, R4.reuse, 0x8, PT ;  /* 0x000000080400780c */ /* 0x040fe20003fa4270 */
[----:B------:R-:W-:Y:S01]  /*6180*/  IMAD.X R11, R7, 0x1, R9, P2 ;  /* 0x00000001070b7824 */ /* 0x000fe200010e0609 */
[----:B------:R-:W-:Y:S01]  /*6190*/  ISETP.GT.AND P4, PT, R4, 0x9, PT ;  /* 0x000000090400780c */ /* 0x000fe20003f84270 */
[----:B------:R-:W-:Y:S01]  /*61a0*/  @P1 STG.E desc[UR44][R8.64+0x4], R57 ;  /* 0x0000043908001986 */ /* 0x000fe2000c10192c */
[----:B------:R-:W-:Y:S01]  /*61b0*/  IADD3 R6, P1, P2, R101, R8, R15 ;  /* 0x0000000865067210 */ /* 0x000fe20007a3e00f */
[-C--:B0-----:R-:W-:Y:S01]  /*61c0*/  FMUL R5, R60, R88.reuse ;  /* 0x000000583c057220 */ /* 0x081fe20000400000 */
[----:B------:R-:W-:Y:S01]  /*61d0*/  ISETP.GT.AND P3, PT, R3, 0x8, P6 ;  /* 0x000000080300780c */ /* 0x000fe20003764270 */
[----:B------:R-:W-:Y:S01]  /*61e0*/  @P0 STG.E desc[UR44][R10.64+0x4], R59 ;  /* 0x0000043b0a000986 */ /* 0x000fe2000c10192c */
[----:B------:R-:W-:Y:S01]  /*61f0*/  IADD3.X R7, R19, R9, R7, P1, P2 ;  /* 0x0000000913077210 */ /* 0x000fe20000fe4407 */
[-C--:B------:R-:W-:Y:S01]  /*6200*/  FMUL R67, R67, R88.reuse ;  /* 0x0000005843437220 */ /* 0x080fe20000400000 */
[----:B------:R-:W-:Y:S01]  /*6210*/  ISETP.GT.AND P1, PT, R3, RZ, P5 ;  /* 0x000000ff0300720c */ /* 0x000fe20002f24270 */
[-C--:B------:R-:W-:Y:S01]  /*6220*/  FMUL R69, R69, R88.reuse ;  /* 0x0000005845457220 */ /* 0x080fe20000400000 */
[----:B------:R-:W-:Y:S01]  /*6230*/  ISETP.GT.AND P0, PT, R3, RZ, P4 ;  /* 0x000000ff0300720c */ /* 0x000fe20002704270 */
[-C--:B------:R-:W-:Y:S01]  /*6240*/  FMUL R71, R71, R88.reuse ;  /* 0x0000005847477220 */ /* 0x080fe20000400000 */
[C---:B------:R-:W-:Y:S01]  /*6250*/  ISETP.GT.AND P2, PT, R4.reuse, 0x11, PT ;  /* 0x000000110400780c */ /* 0x040fe20003f44270 */
[-C--:B------:R-:W-:Y:S01]  /*6260*/  FMUL R73, R73, R88.reuse ;  /* 0x0000005849497220 */ /* 0x080fe20000400000 */
[-C--:B------:R-:W-:Y:S01]  /*6270*/  FMUL R75, R75, R88.reuse ;  /* 0x000000584b4b7220 */ /* 0x080fe20000400000 */
[-C--:B------:R-:W-:Y:S01]  /*6280*/  FMUL R77, R77, R88.reuse ;  /* 0x000000584d4d7220 */ /* 0x080fe20000400000 */
[-C--:B------:R-:W-:Y:S01]  /*6290*/  FMUL R79, R79, R88.reuse ;  /* 0x000000584f4f7220 */ /* 0x080fe20000400000 */
[----:B------:R0:W-:Y:S01]  /*62a0*/  @P3 STG.E desc[UR44][R10.64], R13 ;  /* 0x0000000d0a003986 */ /* 0x0001e2000c10192c */
[C---:B------:R-:W-:Y:S01]  /*62b0*/  ISETP.GT.AND P3, PT, R4.reuse, 0x10, PT ;  /* 0x000000100400780c */ /* 0x040fe20003f64270 */
[-C--:B------:R-:W-:Y:S01]  /*62c0*/  FMUL R81, R81, R88.reuse ;  /* 0x0000005851517220 */ /* 0x080fe20000400000 */
[-C--:B------:R-:W-:Y:S01]  /*62d0*/  FMUL R83, R83, R88.reuse ;  /* 0x0000005853537220 */ /* 0x080fe20000400000 */
[----:B------:R1:W-:Y:S01]  /*62e0*/  @P1 STG.E desc[UR44][R8.64+0x20], R5 ;  /* 0x0000200508001986 */ /* 0x0003e2000c10192c */
[----:B------:R-:W-:Y:S01]  /*62f0*/  ISETP.GT.AND P1, PT, R3, 0x8, P5 ;  /* 0x000000080300780c */ /* 0x000fe20002f24270 */
[-C--:B------:R-:W-:Y:S01]  /*6300*/  FMUL R85, R85, R88.reuse ;  /* 0x0000005855557220 */ /* 0x080fe20000400000 */
[C---:B------:R-:W-:Y:S01]  /*6310*/  ISETP.GT.AND P5, PT, R4.reuse, 0x28, PT ;  /* 0x000000280400780c */ /* 0x040fe20003fa4270 */
[----:B------:R-:W-:Y:S01]  /*6320*/  @P0 STG.E desc[UR44][R8.64+0x24], R61 ;  /* 0x0000243d08000986 */ /* 0x000fe2000c10192c */
[----:B------:R-:W-:Y:S01]  /*6330*/  ISETP.GT.AND P0, PT, R3, 0x8, P4 ;  /* 0x000000080300780c */ /* 0x000fe20002704270 */
[-C--:B------:R-:W-:Y:S01]  /*6340*/  FMUL R87, R87, R88.reuse ;  /* 0x0000005857577220 */ /* 0x080fe20000400000 */
[----:B------:R-:W-:Y:S01]  /*6350*/  ISETP.GT.AND P4, PT, R4, 0x30, PT ;  /* 0x000000300400780c */ /* 0x000fe20003f84270 */
[-C--:B0-----:R-:W-:Y:S01]  /*6360*/  FMUL R13, R62, R88.reuse ;  /* 0x000000583e0d7220 */ /* 0x081fe20000400000 */
[----:B------:R-:W-:Y:S01]  /*6370*/  P2R R57, PR, RZ, 0x20 ;  /* 0x00000020ff397803 */ /* 0x000fe20000000000 */
[-C--:B------:R-:W-:Y:S01]  /*6380*/  FMUL R25, R25, R88.reuse ;  /* 0x0000005819197220 */ /* 0x080fe20000400000 */
[-C--:B------:R-:W-:Y:S01]  /*6390*/  FMUL R27, R27, R88.reuse ;  /* 0x000000581b1b7220 */ /* 0x080fe20000400000 */
[-C--:B-1----:R-:W-:Y:S01]  /*63a0*/  FMUL R5, R64, R88.reuse ;  /* 0x0000005840057220 */ /* 0x082fe20000400000 */
[-C--:B------:R-:W-:Y:S01]  /*63b0*/  FMUL R29, R29, R88.reuse ;  /* 0x000000581d1d7220 */ /* 0x080fe20000400000 */
[----:B------:R0:W-:Y:S01]  /*63c0*/  @P1 STG.E desc[UR44][R10.64+0x20], R13 ;  /* 0x0000200d0a001986 */ /* 0x0001e2000c10192c */
[----:B------:R-:W-:Y:S01]  /*63d0*/  ISETP.GT.AND P1, PT, R4, 0x19, PT ;  /* 0x000000190400780c */ /* 0x000fe20003f24270 */
[-C--:B------:R-:W-:Y:S01]  /*63e0*/  FMUL R31, R31, R88.reuse ;  /* 0x000000581f1f7220 */ /* 0x080fe20000400000 */
[-C--:B------:R-:W-:Y:S01]  /*63f0*/  FMUL R33, R33, R88.reuse ;  /* 0x0000005821217220 */ /* 0x080fe20000400000 */
[----:B------:R-:W-:Y:S01]  /*6400*/  @P0 STG.E desc[UR44][R10.64+0x24], R63 ;  /* 0x0000243f0a000986 */ /* 0x000fe2000c10192c */
[----:B------:R-:W-:Y:S01]  /*6410*/  ISETP.GT.AND P0, PT, R3, RZ, P3 ;  /* 0x000000ff0300720c */ /* 0x000fe20001f04270 */
[-C--:B------:R-:W-:Y:S01]  /*6420*/  FMUL R35, R35, R88.reuse ;  /* 0x0000005823237220 */ /* 0x080fe20000400000 */
[-C--:B------:R-:W-:Y:S01]  /*6430*/  FMUL R37, R37, R88.reuse ;  /* 0x0000005825257220 */ /* 0x080fe20000400000 */
[-C--:B------:R-:W-:Y:S01]  /*6440*/  FMUL R39, R39, R88.reuse ;  /* 0x0000005827277220 */ /* 0x080fe20000400000 */
[-C--:B------:R-:W-:Y:S01]  /*6450*/  FMUL R41, R41, R88.reuse ;  /* 0x0000005829297220 */ /* 0x080fe20000400000 */
[-C--:B------:R-:W-:Y:S01]  /*6460*/  FMUL R43, R43, R88.reuse ;  /* 0x000000582b2b7220 */ /* 0x080fe20000400000 */
[-C--:B------:R-:W-:Y:S01]  /*6470*/  FMUL R45, R45, R88.reuse ;  /* 0x000000582d2d7220 */ /* 0x080fe20000400000 */
[-C--:B0-----:R-:W-:Y:S01]  /*6480*/  FMUL R13, R66, R88.reuse ;  /* 0x00000058420d7220 */ /* 0x081fe20000400000 */
[-C--:B------:R-:W-:Y:S01]  /*6490*/  FMUL R47, R47, R88.reuse ;  /* 0x000000582f2f7220 */ /* 0x080fe20000400000 */
[-C--:B------:R-:W-:Y:S01]  /*64a0*/  FMUL R49, R49, R88.reuse ;  /* 0x0000005831317220 */ /* 0x080fe20000400000 */
[-C--:B------:R-:W-:Y:S01]  /*64b0*/  FMUL R51, R51, R88.reuse ;  /* 0x0000005833337220 */ /* 0x080fe20000400000 */
[-C--:B------:R-:W-:Y:S01]  /*64c0*/  FMUL R53, R53, R88.reuse ;  /* 0x0000005835357220 */ /* 0x080fe20000400000 */
[-C--:B------:R-:W-:Y:S01]  /*64d0*/  FMUL R55, R55, R88.reuse ;  /* 0x0000005837377220 */ /* 0x080fe20000400000 */
[----:B------:R0:W-:Y:S01]  /*64e0*/  @P0 STG.E desc[UR44][R8.64+0x40], R5 ;  /* 0x0000400508000986 */ /* 0x0001e2000c10192c */
[----:B------:R-:W-:Y:S01]  /*64f0*/  ISETP.GT.AND P0, PT, R3, RZ, P2 ;  /* 0x000000ff0300720c */ /* 0x000fe20001704270 */
[----:B0-----:R-:W-:-:S12]  /*6500*/  FMUL R5, R68, R88 ;  /* 0x0000005844057220 */ /* 0x001fd80000400000 */
[----:B------:R-:W-:Y:S01]  /*6510*/  @P0 STG.E desc[UR44][R8.64+0x44], R65 ;  /* 0x0000444108000986 */ /* 0x000fe2000c10192c */
[----:B------:R-:W-:Y:S02]  /*6520*/  ISETP.GT.AND P0, PT, R3, 0x8, P3 ;  /* 0x000000080300780c */ /* 0x000fe40001f04270 */
[----:B------:R-:W-:-:S04]  /*6530*/  ISETP.GT.AND P3, PT, R4, 0x29, PT ;  /* 0x000000290400780c */ /* 0x000fc80003f64270 */
[----:B------:R-:W-:-:S07]  /*6540*/  P2R R56, PR, RZ, 0x8 ;  /* 0x00000008ff387803 */ /* 0x000fce0000000000 */
[----:B------:R0:W-:Y:S01]  /*6550*/  @P0 STG.E desc[UR44][R10.64+0x40], R13 ;  /* 0x0000400d0a000986 */ /* 0x0001e2000c10192c */
[----:B------:R-:W-:Y:S02]  /*6560*/  ISETP.GT.AND P0, PT, R3, 0x8, P2 ;  /* 0x000000080300780c */ /* 0x000fe40001704270 */
[----:B------:R-:W-:Y:S01]  /*6570*/  ISETP.GT.AND P2, PT, R4, 0x18, PT ;  /* 0x000000180400780c */ /* 0x000fe20003f44270 */
[----:B0-----:R-:W-:-:S10]  /*6580*/  FMUL R13, R70, R88 ;  /* 0x00000058460d7220 */ /* 0x001fd40000400000 */
[----:B------:R-:W-:Y:S01]  /*6590*/  @P0 STG.E desc[UR44][R10.64+0x44], R67 ;  /* 0x000044430a000986 */ /* 0x000fe2000c10192c */
[----:B------:R-:W-:-:S13]  /*65a0*/  ISETP.GT.AND P0, PT, R3, RZ, P2 ;  /* 0x000000ff0300720c */ /* 0x000fda0001704270 */
[----:B------:R0:W-:Y:S01]  /*65b0*/  @P0 STG.E desc[UR44][R8.64+0x60], R5 ;  /* 0x0000600508000986 */ /* 0x0001e2000c10192c */
[----:B------:R-:W-:Y:S01]  /*65c0*/  ISETP.GT.AND P0, PT, R3, RZ, P1 ;  /* 0x000000ff0300720c */ /* 0x000fe20000f04270 */
[----:B0-----:R-:W-:-:S12]  /*65d0*/  FMUL R5, R72, R88 ;  /* 0x0000005848057220 */ /* 0x001fd80000400000 */
[----:B------:R-:W-:Y:S01]  /*65e0*/  @P0 STG.E desc[UR44][R8.64+0x64], R69 ;  /* 0x0000644508000986 */ /* 0x000fe2000c10192c */
[----:B------:R-:W-:Y:S02]  /*65f0*/  ISETP.GT.AND P0, PT, R3, 0x8, P2 ;  /* 0x000000080300780c */ /* 0x000fe40001704270 */
[----:B------:R-:W-:-:S11]  /*6600*/  ISETP.GT.AND P2, PT, R4, 0x20, PT ;  /* 0x000000200400780c */ /* 0x000fd60003f44270 */
        /* <DEDUP_REMOVED lines=13> */
[----:B------:R-:W-:Y:S01]  /*66e0*/  ISETP.GT.AND P0, PT, R3, 0x8, P1 ;  /* 0x000000080300780c */ /* 0x000fe20000f04270 */
[----:B0-----:R-:W-:-:S12]  /*66f0*/  FMUL R13, R78, R88 ;  /* 0x000000584e0d7220 */ /* 0x001fd80000400000 */
[----:B------:R-:W-:Y:S01]  /*6700*/  @P0 STG.E desc[UR44][R10.64+0x84], R75 ;  /* 0x0000844b0a000986 */ /* 0x000fe2000c10192c */
[----:B------:R-:W-:-:S13]  /*6710*/  ISETP.GT.AND P0, PT, R3, RZ, P5 ;  /* 0x000000ff0300720c */ /* 0x000fda0002f04270 */
[----:B------:R0:W-:Y:S01]  /*6720*/  @P0 STG.E desc[UR44][R8.64+0xa0], R5 ;  /* 0x0000a00508000986 */ /* 0x0001e2000c10192c */
[----:B------:R-:W-:Y:S01]  /*6730*/  ISETP.GT.AND P0, PT, R3, RZ, P3 ;  /* 0x000000ff0300720c */ /* 0x000fe20001f04270 */
[----:B0-----:R-:W-:-:S12]  /*6740*/  FMUL R5, R80, R88 ;  /* 0x0000005850057220 */ /* 0x001fd80000400000 */
[----:B------:R-:W-:Y:S01]  /*6750*/  @P0 STG.E desc[UR44][R8.64+0xa4], R77 ;  /* 0x0000a44d08000986 */ /* 0x000fe2000c10192c */
[----:B------:R-:W-:-:S13]  /*6760*/  ISETP.GT.AND P0, PT, R3, 0x8, P5 ;  /* 0x000000080300780c */ /* 0x000fda0002f04270 */
[----:B------:R0:W-:Y:S01]  /*6770*/  @P0 STG.E desc[UR44][R10.64+0xa0], R13 ;  /* 0x0000a00d0a000986 */ /* 0x0001e2000c10192c */
[C---:B------:R-:W-:Y:S02]  /*6780*/  ISETP.GT.AND P0, PT, R3.reuse, 0x8, P3 ;  /* 0x000000080300780c */ /* 0x040fe40001f04270 */
[----:B------:R-:W-:Y:S01]  /*6790*/  ISETP.GT.AND P3, PT, R3, 0x8, P2 ;  /* 0x000000080300780c */ /* 0x000fe20001764270 */
[----:B0-----:R-:W-:-:S10]  /*67a0*/  FMUL R13, R82, R88 ;  /* 0x00000058520d7220 */ /* 0x001fd40000400000 */
[----:B------:R-:W-:Y:S01]  /*67b0*/  @P0 STG.E desc[UR44][R10.64+0xa4], R79 ;  /* 0x0000a44f0a000986 */ /* 0x000fe2000c10192c */
[----:B------:R-:W-:-:S13]  /*67c0*/  ISETP.GT.AND P0, PT, R3, RZ, P4 ;  /* 0x000000ff0300720c */ /* 0x000fda0002704270 */
[----:B------:R0:W-:Y:S01]  /*67d0*/  @P0 STG.E desc[UR44][R8.64+0xc0], R5 ;  /* 0x0000c00508000986 */ /* 0x0001e2000c10192c */
[----:B------:R-:W-:-:S04]  /*67e0*/  ISETP.GT.AND P0, PT, R4, 0x31, PT ;  /* 0x000000310400780c */ /* 0x000fc80003f04270 */
[----:B------:R-:W-:Y:S01]  /*67f0*/  ISETP.GT.AND P1, PT, R3, RZ, P0 ;  /* 0x000000ff0300720c */ /* 0x000fe20000724270 */
[----:B0-----:R-:W-:-:S12]  /*6800*/  FMUL R5, R84, R88 ;  /* 0x0000005854057220 */ /* 0x001fd80000400000 */
[----:B------:R-:W-:Y:S01]  /*6810*/  @P1 STG.E desc[UR44][R8.64+0xc4], R81 ;  /* 0x0000c45108001986 */ /* 0x000fe2000c10192c */
[----:B------:R-:W-:-:S13]  /*6820*/  ISETP.GT.AND P1, PT, R3, 0x8, P4 ;  /* 0x000000080300780c */ /* 0x000fda0002724270 */
[----:B------:R0:W-:Y:S01]  /*6830*/  @P1 STG.E desc[UR44][R10.64+0xc0], R13 ;  /* 0x0000c00d0a001986 */ /* 0x0001e2000c10192c */
[----:B------:R-:W-:-:S13]  /*6840*/  ISETP.GT.AND P1, PT, R3, 0x8, P0 ;  /* 0x000000080300780c */ /* 0x000fda0000724270 */
[----:B------:R-:W-:Y:S01]  /*6850*/  @P1 STG.E desc[UR44][R10.64+0xc4], R83 ;  /* 0x0000c4530a001986 */ /* 0x000fe2000c10192c */
[----:B------:R-:W-:-:S05]  /*6860*/  IADD3 R14, P1, R101, R10, RZ ;  /* 0x0000000a650e7210 */ /* 0x000fca0007f3e0ff */
[----:B------:R-:W-:Y:S01]  /*6870*/  IMAD.X R15, R19, 0x1, R11, P1 ;  /* 0x00000001130f7824 */ /* 0x000fe200008e060b */
[----:B------:R-:W-:-:S13]  /*6880*/  ISETP.GT.AND P1, PT, R3, RZ, P2 ;  /* 0x000000ff0300720c */ /* 0x000fda0001724270 */
[----:B------:R1:W-:Y:S01]  /*6890*/  @P1 STG.E desc[UR44][R8.64+0xe0], R5 ;  /* 0x0000e00508001986 */ /* 0x0003e2000c10192c */
[----:B------:R-:W-:-:S05]  /*68a0*/  IADD3 R20, P1, R101, R10, RZ ;  /* 0x0000000a65147210 */ /* 0x000fca0007f3e0ff */
[----:B------:R-:W-:Y:S01]  /*68b0*/  IMAD.X R21, R19, 0x1, R11, P1 ;  /* 0x0000000113157824 */ /* 0x000fe200008e060b */
[----:B------:R-:W-:-:S05]  /*68c0*/  IADD3 R12, P1, R101, R8, RZ ;  /* 0x00000008650c7210 */ /* 0x000fca0007f3e0ff */
[----:B0-----:R-:W-:Y:S01]  /*68d0*/  IMAD.X R13, R19, 0x1, R9, P1 ;  /* 0x00000001130d7824 */ /* 0x001fe200008e0609 */
[----:B------:R-:W-:Y:S01]  /*68e0*/  ISETP.GT.AND P1, PT, R4, 0x39, PT ;  /* 0x000000390400780c */ /* 0x000fe20003f24270 */
[-C--:B------:R-:W-:Y:S01]  /*68f0*/  FMUL R19, R86, R88.reuse ;  /* 0x0000005856137220 */ /* 0x080fe20000400000 */
[----:B-1----:R-:W-:Y:S02]  /*6900*/  FMUL R5, R24, R88 ;  /* 0x0000005818057220 */ /* 0x002fe40000400000 */
[----:B------:R-:W-:-:S13]  /*6910*/  ISETP.GT.AND P5, PT, R3, RZ, P1 ;  /* 0x000000ff0300720c */ /* 0x000fda0000fa4270 */
[----:B------:R-:W-:Y:S01]  /*6920*/  @P5 STG.E desc[UR44][R8.64+0xe4], R85 ;  /* 0x0000e45508005986 */ /* 0x000fe2000c10192c */
[----:B------:R-:W-:-:S03]  /*6930*/  ISETP.GT.AND P5, PT, R4, 0x1, PT ;  /* 0x000000010400780c */ /* 0x000fc60003fa4270 */
[----:B------:R0:W-:Y:S01]  /*6940*/  @P3 STG.E desc[UR44][R10.64+0xe0], R19 ;  /* 0x0000e0130a003986 */ /* 0x0001e2000c10192c */
[C---:B------:R-:W-:Y:S02]  /*6950*/  ISETP.GT.AND P3, PT, R3.reuse, 0x8, P1 ;  /* 0x000000080300780c */ /* 0x040fe40000f64270 */
[----:B------:R-:W-:Y:S01]  /*6960*/  ISETP.GT.AND P5, PT, R3, 0x80, P5 ;  /* 0x000000800300780c */ /* 0x000fe20002fa4270 */
[----:B0-----:R-:W-:-:S10]  /*6970*/  FMUL R19, R26, R88 ;  /* 0x000000581a137220 */ /* 0x001fd40000400000 */
[----:B------:R0:W-:Y:S01]  /*6980*/  @P3 STG.E desc[UR44][R10.64+0xe4], R87 ;  /* 0x0000e4570a003986 */ /* 0x0001e2000c10192c */
[C---:B------:R-:W-:Y:S01]  /*6990*/  ISETP.GT.AND P3, PT, R3.reuse, 0x80, P6 ;  /* 0x000000800300780c */ /* 0x040fe20003764270 */
[----:B------:R-:W-:Y:S01]  /*69a0*/  @P5 IMAD.MOV.U32 R8, RZ, RZ, R12 ;  /* 0x000000ffff085224 */ /* 0x000fe200078e000c */
[----:B------:R-:W-:Y:S01]  /*69b0*/  ISETP.GT.AND P6, PT, R3, 0x88, P6 ;  /* 0x000000880300780c */ /* 0x000fe200037c4270 */
[----:B------:R-:W-:Y:S02]  /*69c0*/  @P5 IMAD.MOV.U32 R9, RZ, RZ, R13 ;  /* 0x000000ffff095224 */ /* 0x000fe400078e000d */
[----:B0-----:R-:W-:-:S08]  /*69d0*/  FMUL R11, R30, R88 ;  /* 0x000000581e0b7220 */ /* 0x001fd00000400000 */
[----:B------:R0:W-:Y:S01]  /*69e0*/  @P3 STG.E desc[UR44][R12.64], R5 ;  /* 0x000000050c003986 */ /* 0x0001e2000c10192c */
[----:B------:R-:W-:-:S03]  /*69f0*/  ISETP.NE.AND P3, PT, R56, RZ, PT ;  /* 0x000000ff3800720c */ /* 0x000fc60003f65270 */
[----:B------:R-:W-:Y:S01]  /*6a00*/  @P5 STG.E desc[UR44][R8.64+0x4], R25 ;  /* 0x0000041908005986 */ /* 0x000fe2000c10192c */
[----:B------:R-:W-:-:S03]  /*6a10*/  ISETP.NE.AND P5, PT, R57, RZ, PT ;  /* 0x000000ff3900720c */ /* 0x000fc60003fa5270 */
[----:B------:R1:W-:Y:S01]  /*6a20*/  @P6 STG.E desc[UR44][R14.64], R19 ;  /* 0x000000130e006986 */ /* 0x0003e2000c10192c */
[----:B------:R-:W-:Y:S01]  /*6a30*/  ISETP.GT.AND P6, PT, R4, 0x1, PT ;  /* 0x000000010400780c */ /* 0x000fe20003fc4270 */
[----:B0-----:R-:W-:-:S03]  /*6a40*/  FMUL R5, R28, R88 ;  /* 0x000000581c057220 */ /* 0x001fc60000400000 */
[----:B------:R-:W-:Y:S01]  /*6a50*/  ISETP.GT.AND P6, PT, R3, 0x88, P6 ;  /* 0x000000880300780c */ /* 0x000fe200037c4270 */
[----:B-1----:R-:W-:-:S12]  /*6a60*/  FMUL R15, R44, R88 ;  /* 0x000000582c0f7220 */ /* 0x002fd80000400000 */
[----:B------:R-:W-:Y:S01]  /*6a70*/  @P6 STG.E desc[UR44][R20.64+0x4], R27 ;  /* 0x0000041b14006986 */ /* 0x000fe2000c10192c */
[----:B------:R-:W-:-:S04]  /*6a80*/  ISETP.GT.AND P6, PT, R4, 0x8, PT ;  /* 0x000000080400780c */ /* 0x000fc80003fc4270 */
[----:B------:R-:W-:-:S13]  /*6a90*/  ISETP.GT.AND P6, PT, R3, 0x80, P6 ;  /* 0x000000800300780c */ /* 0x000fda00037c4270 */
[----:B------:R-:W-:Y:S02]  /*6aa0*/  @P6 IMAD.MOV.U32 R8, RZ, RZ, R12 ;  /* 0x000000ffff086224 */ /* 0x000fe400078e000c */
[----:B------:R-:W-:-:S05]  /*6ab0*/  @P6 IMAD.MOV.U32 R9, RZ, RZ, R13 ;  /* 0x000000ffff096224 */ /* 0x000fca00078e000d */
[----:B------:R0:W-:Y:S01]  /*6ac0*/  @P6 STG.E desc[UR44][R8.64+0x20], R5 ;  /* 0x0000200508006986 */ /* 0x0001e2000c10192c */
[----:B------:R-:W-:-:S04]  /*6ad0*/  ISETP.GT.AND P6, PT, R4, 0x9, PT ;  /* 0x000000090400780c */ /* 0x000fc80003fc4270 */
[----:B------:R-:W-:Y:S01]  /*6ae0*/  ISETP.GT.AND P6, PT, R3, 0x80, P6 ;  /* 0x000000800300780c */ /* 0x000fe200037c4270 */
[----:B0-----:R-:W-:-:S12]  /*6af0*/  FMUL R5, R32, R88 ;  /* 0x0000005820057220 */ /* 0x001fd80000400000 */
[----:B------:R-:W-:Y:S01]  /*6b00*/  @P6 MOV R8, R12 ;  /* 0x0000000c00086202 */ /* 0x000fe20000000f00 */
[----:B------:R-:W-:-:S05]  /*6b10*/  @P6 IMAD.MOV.U32 R9, RZ, RZ, R13 ;  /* 0x000000ffff096224 */ /* 0x000fca00078e000d */
[----:B------:R-:W-:Y:S01]  /*6b20*/  @P6 STG.E desc[UR44][R8.64+0x24], R29 ;  /* 0x0000241d08006986 */ /* 0x000fe2000c10192c */
[----:B------:R-:W-:-:S04]  /*6b30*/  ISETP.GT.AND P6, PT, R4, 0x8, PT ;  /* 0x000000080400780c */ /* 0x000fc80003fc4270 */
[----:B------:R-:W-:-:S13]  /*6b40*/  ISETP.GT.AND P6, PT, R3, 0x88, P6 ;  /* 0x000000880300780c */ /* 0x000fda00037c4270 */
[----:B------:R0:W-:Y:S01]  /*6b50*/  @P6 STG.E desc[UR44][R6.64+0x20], R11 ;  /* 0x0000200b06006986 */ /* 0x0001e2000c10192c */
[----:B------:R-:W-:-:S04]  /*6b60*/  ISETP.GT.AND P6, PT, R4, 0x9, PT ;  /* 0x000000090400780c */ /* 0x000fc80003fc4270 */
[----:B------:R-:W-:Y:S01]  /*6b70*/  ISETP.GT.AND P6, PT, R3, 0x88, P6 ;  /* 0x000000880300780c */ /* 0x000fe200037c4270 */
[----:B0-----:R-:W-:-:S12]  /*6b80*/  FMUL R11, R34, R88 ;  /* 0x00000058220b7220 */ /* 0x001fd80000400000 */
        /* <DEDUP_REMOVED lines=9> */
[----:B------:R-:W-:Y:S02]  /*6c20*/  @P6 IMAD.MOV.U32 R8, RZ, RZ, R12 ;  /* 0x000000ffff086224 */ /* 0x000fe400078e000c */
        /* <DEDUP_REMOVED lines=17> */
[----:B------:R-:W-:Y:S01]  /*6d40*/  @P6 IMAD.MOV.U32 R8, RZ, RZ, R12 ;  /* 0x000000ffff086224 */ /* 0x000fe200078e000c */
[----:B------:R-:W-:-:S05]  /*6d50*/  @P6 MOV R9, R13 ;  /* 0x0000000d00096202 */ /* 0x000fca0000000f00 */
        /* <DEDUP_REMOVED lines=14> */
[----:B------:R-:W-:-:S13]  /*6e40*/  ISETP.GT.AND P6, PT, R3, 0x80, P6 ;  /* 0x000000800300780c */ /* 0x000fda00037c4270 */
[----:B0-----:R-:W-:Y:S02]  /*6e50*/  @P6 IMAD.MOV.U32 R8, RZ, RZ, R12 ;  /* 0x000000ffff086224 */ /* 0x001fe400078e000c */
[----:B------:R-:W-:-:S05]  /*6e60*/  @P6 IMAD.MOV.U32 R9, RZ, RZ, R13 ;  /* 0x000000ffff096224 */ /* 0x000fca00078e000d */
[----:B------:R0:W-:Y:S01]  /*6e70*/  @P6 STG.E desc[UR44][R8.64+0x84], R41 ;  /* 0x0000842908006986 */ /* 0x0001e2000c10192c */
[----:B------:R-:W-:-:S04]  /*6e80*/  ISETP.GT.AND P6, PT, R4, 0x20, PT ;  /* 0x000000200400780c */ /* 0x000fc80003fc4270 */
[----:B------:R-:W-:Y:S01]  /*6e90*/  ISETP.GT.AND P6, PT, R3, 0x88, P6 ;  /* 0x000000880300780c */ /* 0x000fe200037c4270 */
[----:B0-----:R-:W-:-:S12]  /*6ea0*/  FMUL R9, R46, R88 ;  /* 0x000000582e097220 */ /* 0x001fd80000400000 */
[----:B------:R0:W-:Y:S01]  /*6eb0*/  @P6 STG.E desc[UR44][R6.64+0x80], R11 ;  /* 0x0000800b06006986 */ /* 0x0001e2000c10192c */
[----:B------:R-:W-:-:S04]  /*6ec0*/  ISETP.GT.AND P6, PT, R4, 0x21, PT ;  /* 0x000000210400780c */ /* 0x000fc80003fc4270 */
[----:B------:R-:W-:Y:S01]  /*6ed0*/  ISETP.GT.AND P6, PT, R3, 0x88, P6 ;  /* 0x000000880300780c */ /* 0x000fe200037c4270 */
[----:B0-----:R-:W-:-:S12]  /*6ee0*/  FMUL R11, R48, R88 ;  /* 0x00000058300b7220 */ /* 0x001fd80000400000 */
[----:B------:R-:W-:Y:S02]  /*6ef0*/  @P6 IMAD.MOV.U32 R4, RZ, RZ, R6 ;  /* 0x000000ffff046224 */ /* 0x000fe400078e0006 */
[----:B------:R-:W-:-:S05]  /*6f00*/  @P6 IMAD.MOV.U32 R5, RZ, RZ, R7 ;  /* 0x000000ffff056224 */ /* 0x000fca00078e0007 */
[----:B------:R0:W-:Y:S01]  /*6f10*/  @P6 STG.E desc[UR44][R4.64+0x84], R43 ;  /* 0x0000842b04006986 */ /* 0x0001e2000c10192c */
[C---:B------:R-:W-:Y:S02]  /*6f20*/  ISETP.GT.AND P6, PT, R3.reuse, 0x80, P5 ;  /* 0x000000800300780c */ /* 0x040fe40002fc4270 */
[----:B------:R-:W-:-:S11]  /*6f30*/  ISETP.GT.AND P5, PT, R3, 0x88, P5 ;  /* 0x000000880300780c */ /* 0x000fd60002fa4270 */
[----:B0-----:R-:W-:Y:S02]  /*6f40*/  @P6 IMAD.MOV.U32 R4, RZ, RZ, R12 ;  /* 0x000000ffff046224 */ /* 0x001fe400078e000c */
[----:B------:R-:W-:-:S05]  /*6f50*/  @P6 IMAD.MOV.U32 R5, RZ, RZ, R13 ;  /* 0x000000ffff056224 */ /* 0x000fca00078e000d */
[----:B------:R0:W-:Y:S01]  /*6f60*/  @P6 STG.E desc[UR44][R4.64+0xa0], R15 ;  /* 0x0000a00f04006986 */ /* 0x0001e2000c10192c */
[C---:B------:R-:W-:Y:S02]  /*6f70*/  ISETP.GT.AND P6, PT, R3.reuse, 0x80, P3 ;  /* 0x000000800300780c */ /* 0x040fe40001fc4270 */
[----:B------:R-:W-:-:S11]  /*6f80*/  ISETP.GT.AND P3, PT, R3, 0x88, P3 ;  /* 0x000000880300780c */ /* 0x000fd60001f64270 */
[----:B0-----:R-:W-:Y:S01]  /*6f90*/  @P6 MOV R4, R12 ;  /* 0x0000000c00046202 */ /* 0x001fe20000000f00 */
[----:B------:R-:W-:-:S05]  /*6fa0*/  @P6 IMAD.MOV.U32 R5, RZ, RZ, R13 ;  /* 0x000000ffff056224 */ /* 0x000fca00078e000d */
[----:B------:R0:W-:Y:S02]  /*6fb0*/  @P6 STG.E desc[UR44][R4.64+0xa4], R45 ;  /* 0x0000a42d04006986 */ /* 0x0001e4000c10192c */
[----:B0-----:R-:W-:Y:S02]  /*6fc0*/  @P5 IMAD.MOV.U32 R4, RZ, RZ, R6 ;  /* 0x000000ffff045224 */ /* 0x001fe400078e0006 */
[----:B------:R-:W-:-:S05]  /*6fd0*/  @P5 IMAD.MOV.U32 R5, RZ, RZ, R7 ;  /* 0x000000ffff055224 */ /* 0x000fca00078e0007 */
[----:B------:R0:W-:Y:S01]  /*6fe0*/  @P5 STG.E desc[UR44][R4.64+0xa0], R9 ;  /* 0x0000a00904005986 */ /* 0x0001e2000c10192c */
[C---:B------:R-:W-:Y:S02]  /*6ff0*/  ISETP.GT.AND P5, PT, R3.reuse, 0x80, P4 ;  /* 0x000000800300780c */ /* 0x040fe400027a4270 */
[----:B------:R-:W-:Y:S01]  /*7000*/  ISETP.GT.AND P4, PT, R3, 0x88, P4 ;  /* 0x000000880300780c */ /* 0x000fe20002784270 */
[----:B0-----:R-:W-:Y:S02]  /*7010*/  @P3 IMAD.MOV.U32 R4, RZ, RZ, R6 ;  /* 0x000000ffff043224 */ /* 0x001fe400078e0006 */
[----:B------:R-:W-:Y:S01]  /*7020*/  FMUL R9, R52, R88 ;  /* 0x0000005834097220 */ /* 0x000fe20000400000 */
[----:B------:R-:W-:-:S05]  /*7030*/  @P3 IMAD.MOV.U32 R5, RZ, RZ, R7 ;  /* 0x000000ffff053224 */ /* 0x000fca00078e0007 */
[----:B------:R0:W-:Y:S01]  /*7040*/  @P3 STG.E desc[UR44][R4.64+0xa4], R47 ;  /* 0x0000a42f04003986 */ /* 0x0001e2000c10192c */
[C---:B------:R-:W-:Y:S02]  /*7050*/  ISETP.GT.AND P3, PT, R3.reuse, 0x80, P0 ;  /* 0x000000800300780c */ /* 0x040fe40000764270 */
[----:B------:R-:W-:Y:S01]  /*7060*/  ISETP.GT.AND P0, PT, R3, 0x88, P0 ;  /* 0x000000880300780c */ /* 0x000fe20000704270 */
[----:B0-----:R-:W-:Y:S02]  /*7070*/  @P5 IMAD.MOV.U32 R4, RZ, RZ, R12 ;  /* 0x000000ffff045224 */ /* 0x001fe400078e000c */
[----:B------:R-:W-:-:S05]  /*7080*/  @P5 IMAD.MOV.U32 R5, RZ, RZ, R13 ;  /* 0x000000ffff055224 */ /* 0x000fca00078e000d */
[----:B------:R0:W-:Y:S01]  /*7090*/  @P5 STG.E desc[UR44][R4.64+0xc0], R11 ;  /* 0x0000c00b04005986 */ /* 0x0001e2000c10192c */
[C---:B------:R-:W-:Y:S02]  /*70a0*/  ISETP.GT.AND P5, PT, R3.reuse, 0x80, P2 ;  /* 0x000000800300780c */ /* 0x040fe400017a4270 */
[----:B------:R-:W-:Y:S01]  /*70b0*/  ISETP.GT.AND P2, PT, R3, 0x88, P2 ;  /* 0x000000880300780c */ /* 0x000fe20001744270 */
[----:B0-----:R-:W-:Y:S01]  /*70c0*/  @P3 IMAD.MOV.U32 R4, RZ, RZ, R12 ;  /* 0x000000ffff043224 */ /* 0x001fe200078e000c */
[----:B------:R-:W-:Y:S01]  /*70d0*/  @P3 MOV R5, R13 ;  /* 0x0000000d00053202 */ /* 0x000fe20000000f00 */
[----:B------:R-:W-:-:S04]  /*70e0*/  FMUL R11, R54, R88 ;  /* 0x00000058360b7220 */ /* 0x000fc80000400000 */
[----:B------:R0:W-:Y:S01]  /*70f0*/  @P3 STG.E desc[UR44][R4.64+0xc4], R49 ;  /* 0x0000c43104003986 */ /* 0x0001e2000c10192c */
[C---:B------:R-:W-:Y:S02]  /*7100*/  ISETP.GT.AND P3, PT, R3.reuse, 0x80, P1 ;  /* 0x000000800300780c */ /* 0x040fe40000f64270 */
[----:B------:R-:W-:Y:S01]  /*7110*/  ISETP.GT.AND P1, PT, R3, 0x88, P1 ;  /* 0x000000880300780c */ /* 0x000fe20000f24270 */
[----:B------:R-:W-:Y:S01]  /*7120*/  FMUL R3, R50, R88 ;  /* 0x0000005832037220 */ /* 0x000fe20000400000 */
[----:B0-----:R-:W-:Y:S02]  /*7130*/  @P4 IMAD.MOV.U32 R4, RZ, RZ, R6 ;  /* 0x000000ffff044224 */ /* 0x001fe400078e0006 */
[----:B------:R-:W-:-:S05]  /*7140*/  @P4 IMAD.MOV.U32 R5, RZ, RZ, R7 ;  /* 0x000000ffff054224 */ /* 0x000fca00078e0007 */
[----:B------:R0:W-:Y:S02]  /*7150*/  @P4 STG.E desc[UR44][R4.64+0xc0], R3 ;  /* 0x0000c00304004986 */ /* 0x0001e4000c10192c */
[----:B0-----:R-:W-:Y:S02]  /*7160*/  @P0 IMAD.MOV.U32 R4, RZ, RZ, R6 ;  /* 0x000000ffff040224 */ /* 0x001fe400078e0006 */
[----:B------:R-:W-:-:S05]  /*7170*/  @P0 IMAD.MOV.U32 R5, RZ, RZ, R7 ;  /* 0x000000ffff050224 */ /* 0x000fca00078e0007 */
[----:B------:R0:W-:Y:S02]  /*7180*/  @P0 STG.E desc[UR44][R4.64+0xc4], R51 ;  /* 0x0000c43304000986 */ /* 0x0001e4000c10192c */
[----:B0-----:R-:W-:Y:S02]  /*7190*/  @P5 IMAD.MOV.U32 R4, RZ, RZ, R12 ;  /* 0x000000ffff045224 */ /* 0x001fe400078e000c */
[----:B------:R-:W-:-:S05]  /*71a0*/  @P5 IMAD.MOV.U32 R5, RZ, RZ, R13 ;  /* 0x000000ffff055224 */ /* 0x000fca00078e000d */
[----:B------:R0:W-:Y:S04]  /*71b0*/  @P5 STG.E desc[UR44][R4.64+0xe0], R9 ;  /* 0x0000e00904005986 */ /* 0x0001e8000c10192c */
[----:B------:R1:W-:Y:S01]  /*71c0*/  @P3 STG.E desc[UR44][R12.64+0xe4], R53 ;  /* 0x0000e4350c003986 */ /* 0x0003e2000c10192c */
[----:B0-----:R-:W-:Y:S01]  /*71d0*/  @P2 IMAD.MOV.U32 R4, RZ, RZ, R6 ;  /* 0x000000ffff042224 */ /* 0x001fe200078e0006 */
[----:B------:R-:W-:-:S05]  /*71e0*/  @P2 MOV R5, R7 ;  /* 0x0000000700052202 */ /* 0x000fca0000000f00 */
[----:B------:R1:W-:Y:S04]  /*71f0*/  @P2 STG.E desc[UR44][R4.64+0xe0], R11 ;  /* 0x0000e00b04002986 */ /* 0x0003e8000c10192c */
[----:B------:R1:W-:Y:S02]  /*7200*/  @P1 STG.E desc[UR44][R6.64+0xe4], R55 ;  /* 0x0000e43706001986 */ /* 0x0003e4000c10192c */
.L_x_152:
[----:B------:R-:W-:Y:S05]  /*7210*/  BSYNC B0 ;  /* 0x0000000000007941 */ /* 0x000fea0003800000 */
.L_x_28:
[----:B------:R-:W-:Y:S01]  /*7220*/  IADD3 R16, P0, R16, UR38, RZ ;  /* 0x0000002610107c10 */ /* 0x000fe2000ff1e0ff */
[----:B------:R-:W-:Y:S01]  /*7230*/  ULDC.64 UR4, c[0x0][0x650] ;  /* 0x0001940000047ab9 */ /* 0x000fe20000000a00 */
[----:B------:R-:W-:Y:S01]  /*7240*/  PRMT R3, RZ, 0x7610, R3 ;  /* 0x00007610ff037816 */ /* 0x000fe20000000003 */
[----:B------:R-:W-:Y:S01]  /*7250*/  IMAD.MOV.U32 R101, RZ, RZ, -0x1 ;  /* 0xffffffffff657424 */ /* 0x000fe200078e00ff */
[----:B------:R-:W-:Y:S01]  /*7260*/  IADD3.X R17, R17, UR37, RZ, P0, !PT ;  /* 0x0000002511117c10 */ /* 0x000fe200087fe4ff */
[----:B------:R-:W-:Y:S01]  /*7270*/  IMAD.MOV.U32 R19, RZ, RZ, -0x1 ;  /* 0xffffffffff137424 */ /* 0x000fe200078e00ff */
[----:B------:R-:W-:-:S04]  /*7280*/  ISETP.GE.U32.AND P0, PT, R16, UR4, PT ;  /* 0x0000000410007c0c */ /* 0x000fc8000bf06070 */
[----:B------:R-:W-:-:S13]  /*7290*/  ISETP.GE.U32.AND.EX P0, PT, R17, UR5, PT, P0 ;  /* 0x0000000511007c0c */ /* 0x000fda000bf06100 */
[----:B------:R-:W-:Y:S05]  /*72a0*/  @P0 BRA `(.L_x_153) ;  /* 0x00000004004c0947 */ /* 0x000fea0003800000 */
[----:B-1--4-:R-:W1:Y:S01]  /*72b0*/  LDC.64 R10, c[0x0][0x628] ;  /* 0x00018a00ff0a7b82 */ /* 0x012e620000000a00 */
[----:B------:R-:W4:Y:S01]  /*72c0*/  S2R R12, SR_CTAID.X ;  /* 0x00000000000c7919 */ /* 0x000f220000002500 */
[----:B------:R-:W-:Y:S02]  /*72d0*/  IMAD.MOV.U32 R8, RZ, RZ, R16 ;  /* 0x000000ffff087224 */ /* 0x000fe400078e0010 */
[----:B0-----:R-:W-:Y:S01]  /*72e0*/  IMAD.MOV.U32 R9, RZ, RZ, R17 ;  /* 0x000000ffff097224 */ /* 0x001fe200078e0011 */
[----:B------:R-:W0:Y:S03]  /*72f0*/  S2R R20, SR_CTAID.Y ;  /* 0x0000000000147919 */ /* 0x000e260000002600 */
[----:B------:R-:W0:Y:S08]  /*7300*/  LDC R0, c[0x0][0x630] ;  /* 0x00018c00ff007b82 */ /* 0x000e300000000800 */
[----:B------:R-:W0:Y:S01]  /*7310*/  LDC.64 R14, c[0x0][0x620] ;  /* 0x00018800ff0e7b82 */ /* 0x000e220000000a00 */
[----:B-1----:R-:W-:-:S04]  /*7320*/  ISETP.NE.U32.AND P0, PT, R10, RZ, PT ;  /* 0x000000ff0a00720c */ /* 0x002fc80003f05070 */
[----:B------:R-:W-:-:S13]  /*7330*/  ISETP.NE.AND.EX P0, PT, R11, RZ, PT, P0 ;  /* 0x000000ff0b00720c */ /* 0x000fda0003f05300 */
[----:B0---4-:R-:W-:Y:S05]  /*7340*/  @!P0 BRA `(.L_x_154) ;  /* 0x0000000000288947 */ /* 0x011fea0003800000 */
        /* <DEDUP_REMOVED lines=10> */
.L_x_154:
[-CC-:B------:R-:W-:Y:S01]  /*73f0*/  SHF.R.U64 R19, R8, R0.reuse, R9.reuse ;  /* 0x0000000008137219 */ /* 0x180fe20000001209 */
[----:B------:R-:W0:Y:S01]  /*7400*/  LDC.64 R26, c[0x0][0x640] ;  /* 0x00019000ff1a7b82 */ /* 0x000e220000000a00 */
[----:B------:R-:W-:Y:S01]  /*7410*/  SHF.R.U32.HI R0, RZ, R0, R9 ;  /* 0x00000000ff007219 */ /* 0x000fe20000011609 */
[----:B------:R-:W-:Y:S01]  /*7420*/  ULDC UR4, c[0x0][0x150] ;  /* 0x0000540000047ab9 */ /* 0x000fe20000000800 */
[----:B------:R-:W-:Y:S02]  /*7430*/  IADD3 R3, P0, RZ, -R19, RZ ;  /* 0x80000013ff037210 */ /* 0x000fe40007f1e0ff */
[----:B------:R-:W-:Y:S02]  /*7440*/  I2FP.F32.U32 R7, R12 ;  /* 0x0000000c00077245 */ /* 0x000fe40000201000 */
[----:B------:R-:W-:Y:S01]  /*7450*/  IADD3.X R5, RZ, ~R0, RZ, P0, !PT ;  /* 0x80000000ff057210 */ /* 0x000fe200007fe4ff */
[----:B------:R-:W1:Y:S02]  /*7460*/  LDC R6, c[0x0][0x618] ;  /* 0x00018600ff067b82 */ /* 0x000e640000000800 */
[----:B------:R-:W-:Y:S01]  /*7470*/  FMUL R7, R7, UR4 ;  /* 0x0000000407077c20 */ /* 0x000fe20008400000 */
[----:B------:R-:W-:Y:S01]  /*7480*/  ULDC UR4, c[0x0][0x154] ;  /* 0x0000550000047ab9 */ /* 0x000fe20000000800 */
[----:B------:R-:W-:-:S02]  /*7490*/  IMAD R0, R5, R14, RZ ;  /* 0x0000000e05007224 */ /* 0x000fc400078e02ff */
[C---:B------:R-:W-:Y:S02]  /*74a0*/  IMAD.WIDE.U32 R4, R3.reuse, R14, R16 ;  /* 0x0000000e03047225 */ /* 0x040fe400078e0010 */
[----:B------:R-:W4:Y:S01]  /*74b0*/  LDC R11, c[0x0][0x608] ;  /* 0x00018200ff0b7b82 */ /* 0x000f220000000800 */
[----:B------:R-:W2:Y:S01]  /*74c0*/  F2I.U32.TRUNC.NTZ R7, R7 ;  /* 0x0000000700077305 */ /* 0x000ea2000020f000 */
[----:B------:R-:W-:-:S04]  /*74d0*/  IMAD R3, R3, R15, R0 ;  /* 0x0000000f03037224 */ /* 0x000fc800078e0200 */
[----:B------:R-:W-:Y:S01]  /*74e0*/  IMAD.IADD R3, R5, 0x1, R3 ;  /* 0x0000000105037824 */ /* 0x000fe200078e0203 */
[----:B------:R-:W-:Y:S01]  /*74f0*/  I2FP.F32.U32 R5, R20 ;  /* 0x0000001400057245 */ /* 0x000fe20000201000 */
[----:B------:R-:W3:Y:S01]  /*7500*/  LDC R8, c[0x0][0x658] ;  /* 0x00019600ff087b82 */ /* 0x000ee20000000800 */
[----:B0-----:R-:W-:-:S04]  /*7510*/  ISETP.NE.U32.AND P0, PT, R26, RZ, PT ;  /* 0x000000ff1a00720c */ /* 0x001fc80003f05070 */
[----:B------:R-:W-:-:S03]  /*7520*/  ISETP.NE.AND.EX P0, PT, R27, RZ, PT, P0 ;  /* 0x000000ff1b00720c */ /* 0x000fc60003f05300 */
[----:B------:R-:W0:Y:S01]  /*7530*/  LDC R9, c[0x0][0x144] ;  /* 0x00005100ff097b82 */ /* 0x000e220000000800 */
[-C--:B-1----:R-:W-:Y:S01]  /*7540*/  SHF.R.U64 R13, R4, R6.reuse, R3 ;  /* 0x00000006040d7219 */ /* 0x082fe20000001203 */
[----:B--2---:R-:W-:Y:S01]  /*7550*/  IMAD.MOV R7, RZ, RZ, -R7 ;  /* 0x000000ffff077224 */ /* 0x004fe200078e0a07 */
[----:B------:R-:W-:Y:S01]  /*7560*/  SHF.R.U32.HI R0, RZ, R6, R3 ;  /* 0x00000006ff007219 */ /* 0x000fe20000011603 */
[----:B------:R-:W-:-:S04]  /*7570*/  FMUL R6, R5, UR4 ;  /* 0x0000000405067c20 */ /* 0x000fc80008400000 */
[----:B------:R-:W1:Y:S01]  /*7580*/  LDC R21, c[0x0][0x148] ;  /* 0x00005200ff157b82 */ /* 0x000e620000000800 */
[----:B------:R2:W0:Y:S01]  /*7590*/  F2I.U32.TRUNC.NTZ R14, R6 ;  /* 0x00000006000e7305 */ /* 0x000422000020f000 */
[-CC-:B----4-:R-:W-:Y:S02]  /*75a0*/  SHF.R.U64 R10, R13, R11.reuse, R0.reuse ;  /* 0x0000000b0d0a7219 */ /* 0x190fe40000001200 */
[----:B------:R-:W-:-:S04]  /*75b0*/  SHF.R.U32.HI R3, RZ, R11, R0 ;  /* 0x0000000bff037219 */ /* 0x000fc80000011600 */
[----:B------:R-:W4:Y:S01]  /*75c0*/  LDC R24, c[0x0][0x648] ;  /* 0x00019200ff187b82 */ /* 0x000f220000000800 */
[-CC-:B---3--:R-:W-:Y:S02]  /*75d0*/  SHF.R.U64 R15, R10, R8.reuse, R3.reuse ;  /* 0x000000080a0f7219 */ /* 0x188fe40000001203 */
[----:B------:R-:W-:-:S03]  /*75e0*/  SHF.R.U32.HI R5, RZ, R8, R3 ;  /* 0x00000008ff057219 */ /* 0x000fc60000011603 */
[----:B------:R-:W-:Y:S02]  /*75f0*/  IMAD.MOV.U32 R4, RZ, RZ, R15 ;  /* 0x000000ffff047224 */ /* 0x000fe400078e000f */
[----:B------:R-:W3:Y:S01]  /*7600*/  LDC R28, c[0x0][0x638] ;  /* 0x00018e00ff1c7b82 */ /* 0x000ee20000000800 */
[----:B0-----:R-:W-:-:S07]  /*7610*/  IMAD R25, R9, R7, R12 ;  /* 0x0000000709197224 */ /* 0x001fce00078e020c */
[----:B------:R-:W0:Y:S08]  /*7620*/  LDC R29, c[0x0][0x610] ;  /* 0x00018400ff1d7b82 */ /* 0x000e300000000800 */
[----:B------:R-:W0:Y:S01]  /*7630*/  LDC R30, c[0x0][0x600] ;  /* 0x00018000ff1e7b82 */ /* 0x000e220000000800 */
[----:B-12-4-:R-:W-:Y:S05]  /*7640*/  @!P0 BRA `(.L_x_155) ;  /* 0x0000000000288947 */ /* 0x016fea0003800000 */
        /* <DEDUP_REMOVED lines=10> */
.L_x_155:
[----:B------:R-:W-:Y:S01]  /*76f0*/  ISETP.NE.AND P0, PT, R2, 0x1, PT ;  /* 0x000000010200780c */ /* 0x000fe20003f05270 */
[----:B------:R-:W-:Y:S01]  /*7700*/  IMAD.MOV R14, RZ, RZ, -R14 ;  /* 0x000000ffff0e7224 */ /* 0x000fe200078e0a0e */
[----:B------:R-:W-:Y:S02]  /*7710*/  SHF.R.U64 R0, R4, R24, R5 ;  /* 0x0000001804007219 */ /* 0x000fe40000001205 */
[----:B------:R-:W-:Y:S02]  /*7720*/  LOP3.LUT R3, R10, R99, RZ, 0xc0, !PT ;  /* 0x000000630a037212 */ /* 0x000fe400078ec0ff */
[----:B------:R-:W-:Y:S02]  /*7730*/  IADD3 R4, -R0, RZ, RZ ;  /* 0x000000ff00047210 */ /* 0x000fe40007ffe1ff */
[----:B------:R-:W-:Y:S01]  /*7740*/  LOP3.LUT R6, R13, R98, RZ, 0xc0, !PT ;  /* 0x000000620d067212 */ /* 0x000fe200078ec0ff */
[----:B------:R-:W-:Y:S02]  /*7750*/  IMAD R0, R94, R0, R3 ;  /* 0x000000005e007224 */ /* 0x000fe400078e0203 */
[----:B---3--:R-:W-:-:S02]  /*7760*/  IMAD R3, R4, R28, R15 ;  /* 0x0000001c04037224 */ /* 0x008fc400078e020f */
[----:B------:R-:W-:Y:S02]  /*7770*/  @P0 IMAD R25, R21, R14, R20 ;  /* 0x0000000e15190224 */ /* 0x000fe400078e0214 */
[----:B0-----:R-:W-:Y:S02]  /*7780*/  IMAD R5, R3, R30, R6 ;  /* 0x0000001e03057224 */ /* 0x001fe400078e0206 */
[----:B------:R-:W-:Y:S02]  /*7790*/  IMAD R0, R0, R29, R25 ;  /* 0x0000001d00007224 */ /* 0x000fe400078e0219 */
[----:B------:R-:W-:-:S03]  /*77a0*/  IMAD.MOV.U32 R4, RZ, RZ, 0x1 ;  /* 0x00000001ff047424 */ /* 0x000fc600078e00ff */
[----:B------:R-:W-:Y:S02]  /*77b0*/  SEL R101, R5, R0, !P0 ;  /* 0x0000000005657207 */ /* 0x000fe40004000000 */
[----:B------:R-:W-:Y:S02]  /*77c0*/  PRMT R3, R4, 0x7610, R3 ;  /* 0x0000761004037816 */ /* 0x000fe40000000003 */
[----:B------:R-:W-:-:S07]  /*77d0*/  SEL R0, R0, R5, !P0 ;  /* 0x0000000500007207 */ /* 0x000fce0004000000 */
.L_x_153:
[----:B------:R-:W-:Y:S01]  /*77e0*/  LOP3.LUT P0, RZ, R3, 0xff, RZ, 0xc0, !PT ;  /* 0x000000ff03ff7812 */ /* 0x000fe2000780c0ff */
[----:B------:R-:W-:Y:S01]  /*77f0*/  UIMAD.WIDE.U32 UR4, UR40, -0x55555555, URZ ;  /* 0xaaaaaaab280478a5 */ /* 0x000fe2000f8e003f */
[----:B------:R-:W-:-:S03]  /*7800*/  IMAD.MOV.U32 R113, RZ, RZ, R0 ;  /* 0x000000ffff717224 */ /* 0x000fc600078e0000 */
[----:B------:R-:W-:-:S04]  /*7810*/  USHF.R.U32.HI UR4, URZ, 0x2, UR5 ;  /* 0x000000023f047899 */ /* 0x000fc80008011605 */
[----:B------:R-:W-:-:S04]  /*7820*/  UIMAD UR40, UR4, -0x6, UR40 ;  /* 0xfffffffa042878a4 */ /* 0x000fc8000f8e0228 */
[----:B------:R-:W-:Y:S08]  /*7830*/  @P0 BRA `(.L_x_156) ;  /* 0xffffff9800800947 */ /* 0x000ff0000383ffff */
[----:B------:R-:W-:Y:S05]  /*7840*/  EXIT ;  /* 0x000000000000794d */ /* 0x000fea0003800000 */
.L_x_3:
        /* <DEDUP_REMOVED lines=17> */
[----:B0-----:R-:W-:-:S04]  /*7960*/  IADD3 R13, P0, R16, R9, RZ ;  /* 0x00000009100d7210 */ /* 0x001fc80007f1e0ff */
[----:B------:R-:W-:-:S05]  /*7970*/  IADD3.X R19, RZ, R17, RZ, P0, !PT ;  /* 0x00000011ff137210 */ /* 0x000fca00007fe4ff */
[----:B------:R-:W-:-:S04]  /*7980*/  IMAD.WIDE.U32 R8, R19, R14, RZ ;  /* 0x0000000e13087225 */ /* 0x000fc800078e00ff */
[----:B------:R-:W-:-:S04]  /*7990*/  IMAD.WIDE.U32 R10, P0, R13, R15, R8 ;  /* 0x0000000f0d0a7225 */ /* 0x000fc80007800008 */
[----:B------:R-:W-:-:S04]  /*79a0*/  IMAD.WIDE.U32 R8, R13, R14, RZ ;  /* 0x0000000e0d087225 */ /* 0x000fc800078e00ff */
[----:B------:R-:W-:Y:S01]  /*79b0*/  IMAD.X R13, RZ, RZ, RZ, P0 ;  /* 0x000000ffff0d7224 */ /* 0x000fe200000e06ff */
[----:B------:R-:W-:Y:S01]  /*79c0*/  IADD3 RZ, P0, R9, R10, RZ ;  /* 0x0000000a09ff7210 */ /* 0x000fe20007f1e0ff */
[----:B------:R-:W-:-:S04]  /*79d0*/  IMAD.MOV.U32 R12, RZ, RZ, R11 ;  /* 0x000000ffff0c7224 */ /* 0x000fc800078e000b */
[----:B------:R-:W-:-:S08]  /*79e0*/  IMAD.WIDE.U32.X R12, R19, R15, R12, P0 ;  /* 0x0000000f130c7225 */ /* 0x000fd000000e040c */
.L_x_158:
[--C-:B------:R-:W-:Y:S01]  /*79f0*/  SHF.R.U64 R14, R12, R20, R13.reuse ;  /* 0x000000140c0e7219 */ /* 0x100fe2000000120d */
[----:B------:R-:W0:Y:S01]  /*7a00*/  LDC R24, c[0x0][0x618] ;  /* 0x00018600ff187b82 */ /* 0x000e220000000800 */
[----:B------:R-:W-:Y:S01]  /*7a10*/  I2FP.F32.U32 R8, R6 ;  /* 0x0000000600087245 */ /* 0x000fe20000201000 */
[----:B------:R-:W-:Y:S01]  /*7a20*/  ULDC UR4, c[0x0][0x150] ;  /* 0x0000540000047ab9 */ /* 0x000fe20000000800 */
[----:B------:R-:W-:Y:S02]  /*7a30*/  SHF.R.U32.HI R7, RZ, R20, R13 ;  /* 0x00000014ff077219 */ /* 0x000fe4000001160d */
[----:B------:R-:W-:Y:S01]  /*7a40*/  IADD3 R11, P0, RZ, -R14, RZ ;  /* 0x8000000eff0b7210 */ /* 0x000fe20007f1e0ff */
[----:B------:R-:W-:Y:S01]  /*7a50*/  FMUL R13, R8, UR4 ;  /* 0x00000004080d7c20 */ /* 0x000fe20008400000 */
[----:B------:R-:W-:Y:S01]  /*7a60*/  ULDC UR4, c[0x0][0x154] ;  /* 0x0000550000047ab9 */ /* 0x000fe20000000800 */
[----:B------:R-:W1:Y:S02]  /*7a70*/  LDC.64 R26, c[0x0][0x640] ;  /* 0x00019000ff1a7b82 */ /* 0x000e640000000a00 */
[----:B------:R-:W-:-:S02]  /*7a80*/  IMAD.X R7, RZ, RZ, ~R7, P0 ;  /* 0x000000ffff077224 */ /* 0x000fc400000e0e07 */
[----:B------:R-:W2:Y:S01]  /*7a90*/  F2I.U32.TRUNC.NTZ R13, R13 ;  /* 0x0000000d000d7305 */ /* 0x000ea2000020f000 */
[----:B------:R-:W-:-:S03]  /*7aa0*/  IMAD.WIDE.U32 R8, R11, R22, R16 ;  /* 0x000000160b087225 */ /* 0x000fc600078e0010 */
[----:B------:R-:W3:Y:S01]  /*7ab0*/  LDC R15, c[0x0][0x144] ;  /* 0x00005100ff0f7b82 */ /* 0x000ee20000000800 */
[----:B------:R-:W-:-:S04]  /*7ac0*/  IMAD R10, R7, R22, RZ ;  /* 0x00000016070a7224 */ /* 0x000fc800078e02ff */
[----:B------:R-:W-:Y:S02]  /*7ad0*/  IMAD R7, R11, R23, R10 ;  /* 0x000000170b077224 */ /* 0x000fe400078e020a */
[----:B------:R-:W-:Y:S01]  /*7ae0*/  IMAD.MOV.U32 R10, RZ, RZ, -0x1 ;  /* 0xffffffffff0a7424 */ /* 0x000fe200078e00ff */
[----:B------:R-:W4:Y:S01]  /*7af0*/  LDC R20, c[0x0][0x608] ;  /* 0x00018200ff147b82 */ /* 0x000f220000000800 */
[----:B------:R-:W-:Y:S01]  /*7b00*/  IMAD.IADD R7, R9, 0x1, R7 ;  /* 0x0000000109077824 */ /* 0x000fe200078e0207 */
[----:B------:R-:W-:-:S04]  /*7b10*/  I2FP.F32.U32 R9, R5 ;  /* 0x0000000500097245 */ /* 0x000fc80000201000 */
[-C--:B0-----:R-:W-:Y:S01]  /*7b20*/  SHF.R.U64 R12, R8, R24.reuse, R7 ;  /* 0x00000018080c7219 */ /* 0x081fe20000001207 */
[----:B--2---:R-:W-:Y:S01]  /*7b30*/  IMAD.MOV R8, RZ, RZ, -R13 ;  /* 0x000000ffff087224 */ /* 0x004fe200078e0a0d */
[----:B------:R-:W0:Y:S01]  /*7b40*/  LDC R11, c[0x0][0x658] ;  /* 0x00019600ff0b7b82 */ /* 0x000e220000000800 */
[----:B-1----:R-:W-:Y:S01]  /*7b50*/  ISETP.NE.U32.AND P0, PT, R26, RZ, PT ;  /* 0x000000ff1a00720c */ /* 0x002fe20003f05070 */
[----:B------:R-:W-:Y:S01]  /*7b60*/  FMUL R9, R9, UR4 ;  /* 0x0000000409097c20 */ /* 0x000fe20008400000 */
[----:B------:R-:W-:Y:S02]  /*7b70*/  SHF.R.U32.HI R7, RZ, R24, R7 ;  /* 0x00000018ff077219 */ /* 0x000fe40000011607 */
[----:B------:R-:W-:-:S03]  /*7b80*/  ISETP.NE.AND.EX P0, PT, R27, RZ, PT, P0 ;  /* 0x000000ff1b00720c */ /* 0x000fc60003f05300 */
[----:B------:R-:W1:Y:S01]  /*7b90*/  LDC R22, c[0x0][0x148] ;  /* 0x00005200ff167b82 */ /* 0x000e620000000800 */
[----:B---3--:R-:W-:Y:S02]  /*7ba0*/  IMAD R23, R15, R8, R6 ;  /* 0x000000080f177224 */ /* 0x008fe400078e0206 */
[----:B------:R-:W-:-:S05]  /*7bb0*/  IMAD.MOV.U32 R8, RZ, RZ, 0x1 ;  /* 0x00000001ff087424 */ /* 0x000fca00078e00ff */
[----:B------:R-:W2:Y:S01]  /*7bc0*/  LDC R21, c[0x0][0x600] ;  /* 0x00018000ff157b82 */ /* 0x000ea20000000800 */
[-CC-:B----4-:R-:W-:Y:S02]  /*7bd0*/  SHF.R.U64 R15, R12, R20.reuse, R7.reuse ;  /* 0x000000140c0f7219 */ /* 0x190fe40000001207 */
[----:B------:R-:W-:Y:S02]  /*7be0*/  SHF.R.U32.HI R6, RZ, R20, R7 ;  /* 0x00000014ff067219 */ /* 0x000fe40000011607 */
[----:B------:R3:W4:Y:S03]  /*7bf0*/  F2I.U32.TRUNC.NTZ R20, R9 ;  /* 0x0000000900147305 */ /* 0x000726000020f000 */
[----:B------:R-:W1:Y:S01]  /*7c00*/  LDC R25, c[0x0][0x648] ;  /* 0x00019200ff197b82 */ /* 0x000e620000000800 */
[-C--:B0-----:R-:W-:Y:S02]  /*7c10*/  SHF.L.U32 R10, R10, R11.reuse, RZ ;  /* 0x0000000b0a0a7219 */ /* 0x081fe400000006ff */
[----:B------:R-:W-:-:S02]  /*7c20*/  SHF.R.U64 R19, R15, R11, R6 ;  /* 0x0000000b0f137219 */ /* 0x000fc40000001206 */
[-C--:B------:R-:W-:Y:S02]  /*7c30*/  SHF.R.U32.HI R7, RZ, R11.reuse, R6 ;  /* 0x0000000bff077219 */ /* 0x080fe40000011606 */
[----:B------:R-:W-:Y:S01]  /*7c40*/  SHF.L.U32 R24, R8, R11, RZ ;  /* 0x0000000b08187219 */ /* 0x000fe200000006ff */
[----:B------:R-:W0:Y:S01]  /*7c50*/  LDC R28, c[0x0][0x638] ;  /* 0x00018e00ff1c7b82 */ /* 0x000e220000000800 */
[----:B------:R-:W-:Y:S02]  /*7c60*/  LOP3.LUT R30, RZ, R10, RZ, 0x33, !PT ;  /* 0x0000000aff1e7212 */ /* 0x000fe400078e33ff */
[----:B------:R-:W-:-:S05]  /*7c70*/  MOV R6, R19 ;  /* 0x0000001300067202 */ /* 0x000fca0000000f00 */
[----:B------:R-:W0:Y:S01]  /*7c80*/  LDC R29, c[0x0][0x610] ;  /* 0x00018400ff1d7b82 */ /* 0x000e220000000800 */
[----:B---34-:R-:W-:Y:S05]  /*7c90*/  @!P0 BRA `(.L_x_159) ;  /* 0x0000000000288947 */ /* 0x018fea0003800000 */
[----:B------:R-:W3:Y:S02]  /*7ca0*/  LDC R6, c[0x0][0x64c] ;  /* 0x00019300ff067b82 */ /* 0x000ee40000000800 */
[----:B---3--:R-:W-:-:S05]  /*7cb0*/  IADD3 R11, P0, R19, R6, RZ ;  /* 0x00000006130b7210 */ /* 0x008fca0007f1e0ff */
        /* <DEDUP_REMOVED lines=8> */
.L_x_159:
[----:B------:R-:W-:Y:S01]  /*7d40*/  ISETP.NE.AND P0, PT, R2, 0x1, PT ;  /* 0x000000010200780c */ /* 0x000fe20003f05270 */
[----:B--2---:R-:W-:Y:S01]  /*7d50*/  VIADD R9, R21, 0xffffffff ;  /* 0xffffffff15097836 */ /* 0x004fe20000000000 */
[----:B-1----:R-:W-:Y:S01]  /*7d60*/  SHF.R.U64 R7, R6, R25, R7 ;  /* 0x0000001906077219 */ /* 0x002fe20000001207 */
[----:B------:R-:W-:Y:S01]  /*7d70*/  IMAD.MOV R20, RZ, RZ, -R20 ;  /* 0x000000ffff147224 */ /* 0x000fe200078e0a14 */
[----:B------:R-:W-:Y:S02]  /*7d80*/  LOP3.LUT R6, R15, R30, RZ, 0xc0, !PT ;  /* 0x0000001e0f067212 */ /* 0x000fe400078ec0ff */
[----:B------:R-:W-:Y:S01]  /*7d90*/  LOP3.LUT R12, R12, R9, RZ, 0xc0, !PT ;  /* 0x000000090c0c7212 */ /* 0x000fe200078ec0ff */
[----:B------:R-:W-:Y:S02]  /*7da0*/  IMAD.MOV R8, RZ, RZ, -R7 ;  /* 0x000000ffff087224 */ /* 0x000fe400078e0a07 */
[----:B------:R-:W-:Y:S02]  /*7db0*/  IMAD R6, R24, R7, R6 ;  /* 0x0000000718067224 */ /* 0x000fe400078e0206 */
[----:B------:R-:W-:-:S02]  /*7dc0*/  IMAD.MOV.U32 R9, RZ, RZ, 0x1 ;  /* 0x00000001ff097424 */ /* 0x000fc400078e00ff */
[----:B------:R-:W-:Y:S02]  /*7dd0*/  @P0 IMAD R23, R22, R20, R5 ;  /* 0x0000001416170224 */ /* 0x000fe400078e0205 */
[----:B0-----:R-:W-:Y:S01]  /*7de0*/  IMAD R5, R8, R28, R19 ;  /* 0x0000001c08057224 */ /* 0x001fe200078e0213 */
[----:B------:R-:W-:Y:S01]  /*7df0*/  MOV R8, R14 ;  /* 0x0000000e00087202 */ /* 0x000fe20000000f00 */
[----:B------:R-:W-:Y:S02]  /*7e00*/  IMAD R19, R6, R29, R23 ;  /* 0x0000001d06137224 */ /* 0x000fe400078e0217 */
[----:B------:R-:W-:-:S05]  /*7e10*/  IMAD R6, R5, R21, R12 ;  /* 0x0000001505067224 */ /* 0x000fca00078e020c */
[----:B------:R-:W-:Y:S02]  /*7e20*/  SEL R20, R6, R19, !P0 ;  /* 0x0000001306147207 */ /* 0x000fe40004000000 */
[----:B------:R-:W-:-:S07]  /*7e30*/  SEL R19, R19, R6, !P0 ;  /* 0x0000000613137207 */ /* 0x000fce0004000000 */
.L_x_157:
[----:B------:R-:W-:-:S08]  /*7e40*/  NOP ;  /* 0x0000000000007918 */ /* 0x000fd00000000000 */
[----:B------:R-:W0:-:S00]  /*7e50*/  USETMAXREG.DEALLOC.CTAPOOL 0x28 ;  /* 0x00000028000079c8 */ /* 0x000e0000080e0500 */
[----:B0-----:R-:W-:-:S13]  /*7e60*/  ISETP.NE.AND P0, PT, R0, RZ, PT ;  /* 0x000000ff0000720c */ /* 0x001fda0003f05270 */
[----:B------:R-:W-:Y:S05]  /*7e70*/  @P0 EXIT ;  /* 0x000000000000094d */ /* 0x000fea0003800000 */
[----:B------:R-:W-:Y:S01]  /*7e80*/  LOP3.LUT P0, RZ, R9, 0xff, RZ, 0xc0, !PT ;  /* 0x000000ff09ff7812 */ /* 0x000fe2000780c0ff */
[----:B------:R-:W-:Y:S02]  /*7e90*/  IMAD.MOV.U32 R0, RZ, RZ, 0x1 ;  /* 0x00000001ff007424 */ /* 0x000fe400078e00ff */
[----:B------:R-:W-:-:S10]  /*7ea0*/  IMAD.MOV.U32 R12, RZ, RZ, RZ ;  /* 0x000000ffff0c7224 */ /* 0x000fd400078e00ff */
[----:B------:R-:W-:Y:S05]  /*7eb0*/  @!P0 BRA `(.L_x_160) ;  /* 0x0000000c009c8947 */ /* 0x000fea0003800000 */
[----:B------:R-:W0:Y:S01]  /*7ec0*/  LDC R0, c[0x0][0x28c] ;  /* 0x0000a300ff007b82 */ /* 0x000e220000000800 */
[----:B------:R-:W-:Y:S01]  /*7ed0*/  LOP3.LUT P0, RZ, R3, 0x1f, RZ, 0xc0, !PT ;  /* 0x0000001f03ff7812 */ /* 0x000fe2000780c0ff */
[----:B------:R-:W-:Y:S01]  /*7ee0*/  ULDC UR21, c[0x0][0x658] ;  /* 0x0001960000157ab9 */ /* 0x000fe20000000800 */
[----:B------:R-:W-:Y:S01]  /*7ef0*/  UMOV UR4, 0xffffffff ;  /* 0xffffffff00047882 */ /* 0x000fe20000000000 */
[----:B------:R-:W-:Y:S01]  /*7f00*/  BSSY B0, `(.L_x_160) ;  /* 0x00000e2000007945 */ /* 0x000fe20003800000 */
[----:B------:R-:W-:Y:S01]  /*7f10*/  USHF.L.U32 UR4, UR4, UR21, URZ ;  /* 0x0000001504047299 */ /* 0x000fe2000800063f */
[C---:B------:R-:W-:Y:S01]  /*7f20*/  ISETP.NE.AND P2, PT, R4.reuse, RZ, PT ;  /* 0x000000ff0400720c */ /* 0x040fe20003f45270 */
[----:B------:R-:W-:Y:S01]  /*7f30*/  IMAD.MOV.U32 R13, RZ, RZ, 0x1 ;  /* 0x00000001ff0d7424 */ /* 0x000fe200078e00ff */
[----:B------:R-:W-:Y:S01]  /*7f40*/  ISETP.NE.OR P0, PT, R4, RZ, !P0 ;  /* 0x000000ff0400720c */ /* 0x000fe20004705670 */
[----:B------:R-:W-:Y:S01]  /*7f50*/  IMAD.MOV.U32 R12, RZ, RZ, RZ ;  /* 0x000000ffff0c7224 */ /* 0x000fe200078e00ff */
[----:B------:R-:W-:Y:S01]  /*7f60*/  LOP3.LUT R11, R18, 0x2, RZ, 0xfc, !PT ;  /* 0x00000002120b7812 */ /* 0x000fe200078efcff */
[----:B------:R-:W-:Y:S01]  /*7f70*/  ULDC UR13, c[0x0][0x600] ;  /* 0x00018000000d7ab9 */ /* 0x000fe20000000800 */
[----:B------:R-:W-:Y:S01]  /*7f80*/  UMOV UR5, 0x1 ;  /* 0x0000000100057882 */ /* 0x000fe20000000000 */
[----:B------:R-:W-:-:S02]  /*7f90*/  UIADD3 UR13, UR13, -0x1, URZ ;  /* 0xffffffff0d0d7890 */ /* 0x000fc4000fffe03f */
[----:B------:R-:W-:Y:S02]  /*7fa0*/  USHF.L.U32 UR21, UR5, UR21, URZ ;  /* 0x0000001505157299 */ /* 0x000fe4000800063f */
[----:B------:R-:W-:Y:S01]  /*7fb0*/  ULOP3.LUT UR29, URZ, UR4, URZ, 0x33, !UPT ;  /* 0x000000043f1d7292 */ /* 0x000fe2000f8e333f */
[----:B------:R-:W-:Y:S01]  /*7fc0*/  ULDC.64 UR14, c[0x0][0x198] ;  /* 0x00006600000e7ab9 */ /* 0x000fe20000000a00 */
[----:B0-----:R-:W-:-:S05]  /*7fd0*/  VIADD R0, R0, 0x7f ;  /* 0x0000007f00007836 */ /* 0x001fca0000000000 */
[----:B------:R-:W-:-:S04]  /*7fe0*/  SHF.R.S32.HI R3, RZ, 0x1f, R0 ;  /* 0x0000001fff037819 */ /* 0x000fc80000011400 */
[----:B------:R-:W-:Y:S01]  /*7ff0*/  LEA.HI R3, R3, R0, RZ, 0x7 ;  /* 0x0000000003037211 */ /* 0x000fe200078f38ff */
[----:B------:R-:W-:-:S03]  /*8000*/  IMAD.MOV.U32 R0, RZ, RZ, 0x1 ;  /* 0x00000001ff007424 */ /* 0x000fc600078e00ff */
[----:B------:R-:W-:-:S05]  /*8010*/  SHF.R.S32.HI R3, RZ, 0x7, R3 ;  /* 0x00000007ff037819 */ /* 0x000fca0000011403 */
[----:B------:R-:W-:-:S07]  /*8020*/  VIADD R10, R3, 0x1 ;  /* 0x00000001030a7836 */ /* 0x000fce0000000000 */
.L_x_172:
[----:B------:R-:W-:-:S03]  /*8030*/  UMOV UR4, 0xffffffff ;  /* 0xffffffff00047882 */ /* 0x000fc60000000000 */
[----:B------:R-:W-:Y:S05]  /*8040*/  BRA.DIV UR4, `(.L_x_161) ;  /* 0x00000012046c7947 */ /* 0x000fea000b800000 */
[----:B------:R-:W-:-:S13]  /*8050*/  ELECT P6, URZ, PT ;  /* 0x00000000003f782f */ /* 0x000fda00038c0000 */
.L_x_185:
[----:B------:R-:W0:Y:S01]  /*8060*/  LDC R4, c[0x0][0x28c] ;  /* 0x0000a300ff047b82 */ /* 0x000e220000000800 */
[----:B------:R-:W-:Y:S01]  /*8070*/  BSSY B1, `(.L_x_162) ;  /* 0x0000059000017945 */ /* 0x000fe20003800000 */
[----:B0-----:R-:W-:-:S13]  /*8080*/  ISETP.LT.OR P6, PT, R4, 0x1, !P6 ;  /* 0x000000010400780c */ /* 0x001fda00077c1670 */
[----:B------:R-:W-:Y:S05]  /*8090*/  @P6 BRA `(.L_x_163) ;  /* 0x0000000400586947 */ /* 0x000fea0003800000 */
[----:B------:R-:W-:Y:S01]  /*80a0*/  SHF.L.U32 R19, R19, 0x8, RZ ;  /* 0x0000000813137819 */ /* 0x000fe200000006ff */
[----:B------:R-:W-:Y:S02]  /*80b0*/  IMAD.SHL.U32 R20, R20, 0x40, RZ ;  /* 0x0000004014147824 */ /* 0x000fe400078e00ff */
[----:B------:R-:W-:Y:S02]  /*80c0*/  IMAD.MOV.U32 R21, RZ, RZ, RZ ;  /* 0x000000ffff157224 */ /* 0x000fe400078e00ff */
[----:B------:R-:W-:Y:S02]  /*80d0*/  IMAD.MOV.U32 R4, RZ, RZ, R10 ;  /* 0x000000ffff047224 */ /* 0x000fe400078e000a */
[----:B------:R-:W-:Y:S02]  /*80e0*/  IMAD.MOV.U32 R5, RZ, RZ, R0 ;  /* 0x000000ffff057224 */ /* 0x000fe400078e0000 */
[----:B------:R-:W-:-:S07]  /*80f0*/  IMAD.MOV.U32 R6, RZ, RZ, R12 ;  /* 0x000000ffff067224 */ /* 0x000fce00078e000c */
.L_x_167:
[----:B------:R-:W0:Y:S01]  /*8100*/  S2R R14, SR_CgaCtaId ;  /* 0x00000000000e7919 */ /* 0x000e220000008800 */
[----:B------:R-:W-:Y:S01]  /*8110*/  MOV R7, 0x400 ;  /* 0x0000040000077802 */ /* 0x000fe20000000f00 */
[----:B------:R-:W1:Y:S03]  /*8120*/  @!P2 LDC R9, c[0x0][0x500] ;  /* 0x00014000ff09ab82 */ /* 0x000e660000000800 */
[----:B0-----:R-:W-:Y:S02]  /*8130*/  LEA R15, R14, R7, 0x18 ;  /* 0x000000070e0f7211 */ /* 0x001fe400078ec0ff */
[----:B------:R-:W-:-:S03]  /*8140*/  SHF.L.U32 R7, R5, 0x1f, RZ ;  /* 0x0000001f05077819 */ /* 0x000fc600000006ff */
[----:B------:R-:W-:-:S04]  /*8150*/  IMAD R14, R6, 0x8, R15 ;  /* 0x00000008060e7824 */ /* 0x000fc800078e020f */
[----:B------:R-:W0:Y:S02]  /*8160*/  SYNCS.PHASECHK.TRANS64.TRYWAIT P1, [R14+URZ+0x30], R7 ;  /* 0x000030070e0075a7 */ /* 0x000e24000802017f */
[----:B01----:R-:W-:Y:S05]  /*8170*/  @!P1 BRA `(.L_x_164) ;  /* 0x0000001000409947 */ /* 0x003fea0003800000 */
.L_x_186:
[----:B0-----:R-:W-:Y:S01]  /*8180*/  PRMT R7, R11, 0x9910, RZ ;  /* 0x000099100b077816 */ /* 0x001fe200000000ff */
[----:B------:R0:W-:Y:S03]  /*8190*/  @!P2 SYNCS.ARRIVE.TRANS64 RZ, [R14+URZ], R9 ;  /* 0x000000090effa9a7 */ /* 0x0001e6000800003f */
[----:B------:R-:W-:-:S13]  /*81a0*/  ISETP.NE.AND P1, PT, R7, 0x2, PT ;  /* 0x000000020700780c */ /* 0x000fda0003f25270 */
[----:B0-----:R-:W-:Y:S05]  /*81b0*/  @P1 BRA `(.L_x_165) ;  /* 0x0000000000041947 */ /* 0x001fea0003800000 */
[----:B------:R-:W-:Y:S01]  /*81c0*/  BPT.TRAP 0x1 ;  /* 0x000000040000795c */ /* 0x000fe20000300000 */
.L_x_165:
[----:B------:R-:W-:Y:S05]  /*81d0*/  @P0 BRA `(.L_x_166) ;  /* 0x0000000000040947 */ /* 0x000fea0003800000 */
[----:B------:R-:W-:Y:S01]  /*81e0*/  BPT.TRAP 0x1 ;  /* 0x000000040000795c */ /* 0x000fe20000300000 */
.L_x_166:
[C---:B------:R-:W-:Y:S01]  /*81f0*/  IMAD R7, R6.reuse, 0x20000, R15 ;  /* 0x0002000006077824 */ /* 0x040fe200078e020f */
[----:B------:R-:W-:Y:S01]  /*8200*/  LEA R15, R6, R15, 0xf ;  /* 0x0000000f060f7211 */ /* 0x000fe200078e78ff */
[----:B------:R-:W-:Y:S01]  /*8210*/  UIADD3 UR22, UP0, UR14, 0xf0, URZ ;  /* 0x000000f00e167890 */ /* 0x000fe2000ff1e03f */
[----:B------:R-:W-:Y:S01]  /*8220*/  R2UR UR10, R21 ;  /* 0x00000000150a72ca */ /* 0x000fe200000e0000 */
[----:B------:R-:W-:Y:S01]  /*8230*/  VIADD R4, R4, 0xffffffff ;  /* 0xffffffff04047836 */ /* 0x000fe20000000000 */
[----:B------:R-:W-:Y:S01]  /*8240*/  R2UR UR40, R7 ;  /* 0x00000000072872ca */ /* 0x000fe200000e0000 */
[----:B------:R-:W-:Y:S01]  /*8250*/  UIADD3.X UR23, URZ, UR15, URZ, UP0, !UPT ;  /* 0x0000000f3f177290 */ /* 0x000fe200087fe43f */
[----:B------:R-:W-:Y:S01]  /*8260*/  R2UR UR18, R15 ;  /* 0x000000000f1272ca */ /* 0x000fe200000e0000 */
[----:B------:R-:W-:Y:S01]  /*8270*/  UIADD3 UR6, UP1, UR14, 0x1f0, URZ ;  /* 0x000001f00e067890 */ /* 0x000fe2000ff3e03f */
[----:B------:R-:W-:Y:S01]  /*8280*/  R2UR UR9, R14 ;  /* 0x000000000e0972ca */ /* 0x000fe200000e0000 */
[----:B------:R-:W-:Y:S01]  /*8290*/  UMOV UR4, 0x0 ;  /* 0x0000000000047882 */ /* 0x000fe20000000000 */
[----:B------:R-:W-:Y:S01]  /*82a0*/  R2UR UR11, R19 ;  /* 0x00000000130b72ca */ /* 0x000fe200000e0000 */
[----:B------:R-:W-:Y:S01]  /*82b0*/  UMOV UR5, 0x10000000 ;  /* 0x1000000000057882 */ /* 0x000fe20000000000 */
[----:B------:R-:W-:Y:S01]  /*82c0*/  R2UR UR12, R8 ;  /* 0x00000000080c72ca */ /* 0x000fe200000e0000 */
[----:B------:R-:W-:Y:S01]  /*82d0*/  UIADD3.X UR7, URZ, UR15, URZ, UP1, !UPT ;  /* 0x0000000f3f077290 */ /* 0x000fe20008ffe43f */
[----:B------:R-:W-:Y:S01]  /*82e0*/  R2UR UR35, R20 ;  /* 0x00000000142372ca */ /* 0x000fe200000e0000 */
[----:B------:R-:W-:Y:S01]  /*82f0*/  UIADD3 UR58, UR10, 0x20, URZ ;  /* 0x000000200a3a7890 */ /* 0x000fe2000fffe03f */
[----:B------:R-:W-:Y:S01]  /*8300*/  ISETP.GT.AND P3, PT, R4, 0x1, PT ;  /* 0x000000010400780c */ /* 0x000fe20003f64270 */
[----:B------:R-:W-:Y:S01]  /*8310*/  UIADD3 UR8, UR40, 0x180, URZ ;  /* 0x0000018028087890 */ /* 0x000fe2000fffe03f */
[----:B------:R-:W-:Y:S01]  /*8320*/  VIADD R6, R6, 0x1 ;  /* 0x0000000106067836 */ /* 0x000fe20000000000 */
[----:B------:R-:W-:Y:S01]  /*8330*/  UIADD3 UR56, UR40, 0x8180, URZ ;  /* 0x0000818028387890 */ /* 0x000fe2000fffe03f */
[----:B------:R-:W-:Y:S01]  /*8340*/  VIADD R21, R21, 0x80 ;  /* 0x0000008015157836 */ /* 0x000fe20000000000 */
[----:B------:R-:W-:-:S02]  /*8350*/  UIADD3 UR50, UR10, 0x40, URZ ;  /* 0x000000400a327890 */ /* 0x000fc4000fffe03f */
[----:B------:R-:W-:Y:S01]  /*8360*/  UIADD3 UR48, UR40, 0x10180, URZ ;  /* 0x0001018028307890 */ /* 0x000fe2000fffe03f */
[C---:B------:R-:W-:Y:S01]  /*8370*/  ISETP.NE.AND P1, PT, R6.reuse, 0x6, PT ;  /* 0x000000060600780c */ /* 0x040fe20003f25270 */
[----:B------:R-:W-:Y:S02]  /*8380*/  UIADD3 UR42, UR10, 0x60, URZ ;  /* 0x000000600a2a7890 */ /* 0x000fe4000fffe03f */
[----:B------:R0:W-:Y:S01]  /*8390*/  UTMALDG.3D [UR8], [UR22], desc[UR4] ;  /* 0x00000408160075b4 */ /* 0x0001e20008011000 */
[----:B------:R-:W-:Y:S01]  /*83a0*/  UIADD3 UR40, UR40, 0x18180, URZ ;  /* 0x0001818028287890 */ /* 0x000fe2000fffe03f */
[----:B------:R-:W-:Y:S01]  /*83b0*/  SEL R14, RZ, 0x1, P1 ;  /* 0x00000001ff0e7807 */ /* 0x000fe20000800000 */
[----:B------:R-:W-:Y:S01]  /*83c0*/  UIADD3 UR32, UR18, 0xc0180, URZ ;  /* 0x000c018012207890 */ /* 0x000fe2000fffe03f */
[----:B------:R-:W-:Y:S01]  /*83d0*/  SEL R6, R6, RZ, P1 ;  /* 0x000000ff06067207 */ /* 0x000fe20000800000 */
[----:B------:R-:W-:Y:S01]  /*83e0*/  UIADD3 UR24, UR18, 0xc2180, URZ ;  /* 0x000c218012187890 */ /* 0x000fe2000fffe03f */
[----:B------:R-:W-:Y:S01]  /*83f0*/  LOP3.LUT R5, R5, R14, RZ, 0x3c, !PT ;  /* 0x0000000e05057212 */ /* 0x000fe200078e3cff */
[----:B------:R-:W-:Y:S01]  /*8400*/  UIADD3 UR16, UR18, 0xc4180, URZ ;  /* 0x000c418012107890 */ /* 0x000fe2000fffe03f */
[----:B------:R-:W-:Y:S01]  /*8410*/  UMOV UR57, UR9 ;  /* 0x0000000900397c82 */ /* 0x000fe20008000000 */
        /* <DEDUP_REMOVED lines=8> */
[----:B------:R1:W-:Y:S01]  /*84a0*/  UTMALDG.3D [UR56], [UR22], desc[UR4] ;  /* 0x00000438160075b4 */ /* 0x0003e20008011000 */
[----:B------:R-:W-:Y:S01]  /*84b0*/  UMOV UR33, UR9 ;  /* 0x0000000900217c82 */ /* 0x000fe20008000000 */
[----:B------:R-:W-:Y:S01]  /*84c0*/  UMOV UR34, UR10 ;  /* 0x0000000a00227c82 */ /* 0x000fe20008000000 */
[----:B------:R-:W-:Y:S01]  /*84d0*/  UMOV UR36, UR12 ;  /* 0x0000000c00247c82 */ /* 0x000fe20008000000 */
[----:B------:R-:W-:Y:S01]  /*84e0*/  UMOV UR25, UR9 ;  /* 0x0000000900197c82 */ /* 0x000fe20008000000 */
[----:B------:R-:W-:Y:S01]  /*84f0*/  UMOV UR27, UR35 ;  /* 0x00000023001b7c82 */ /* 0x000fe20008000000 */
[----:B0-----:R-:W-:Y:S01]  /*8500*/  UIADD3 UR8, UR18, 0xc6180, URZ ;  /* 0x000c618012087890 */ /* 0x001fe2000fffe03f */
[----:B------:R1:W-:Y:S01]  /*8510*/  UTMALDG.3D [UR48], [UR22], desc[UR4] ;  /* 0x00000430160075b4 */ /* 0x0003e20008011000 */
        /* <DEDUP_REMOVED lines=9> */
[----:B------:R1:W-:Y:S01]  /*85b0*/  UTMALDG.3D [UR32], [UR6], desc[UR4] ;  /* 0x00000420060075b4 */ /* 0x0003e20008011000 */
[----:B------:R1:W-:Y:S01]  /*85c0*/  UTMALDG.3D [UR24], [UR6], desc[UR4] ;  /* 0x00000418060075b4 */ /* 0x0003e20008011000 */
[----:B------:R1:W-:Y:S01]  /*85d0*/  UTMALDG.3D [UR16], [UR6], desc[UR4] ;  /* 0x00000410060075b4 */ /* 0x0003e20008011000 */
[----:B------:R1:W-:Y:S02]  /*85e0*/  UTMALDG.3D [UR8], [UR6], desc[UR4] ;  /* 0x00000408060075b4 */ /* 0x0003e40008011000 */
[----:B-1----:R-:W-:Y:S05]  /*85f0*/  @P3 BRA `(.L_x_167) ;  /* 0xfffffff800c03947 */ /* 0x002fea000383ffff */
.L_x_163:
[----:B------:R-:W-:Y:S05]  /*8600*/  BSYNC B1 ;  /* 0x0000000000017941 */ /* 0x000fea0003800000 */
.L_x_162:
[----:B------:R-:W-:Y:S01]  /*8610*/  LOP3.LUT P3, RZ, R13, 0xff, RZ, 0xc0, !PT ;  /* 0x000000ff0dff7812 */ /* 0x000fe2000786c0ff */
[----:B------:R-:W-:Y:S01]  /*8620*/  IMAD.IADD R12, R3, 0x1, R12 ;  /* 0x00000001030c7824 */ /* 0x000fe200078e020c */
[----:B------:R-:W-:Y:S01]  /*8630*/  IADD3 R16, P4, R16, UR38, RZ ;  /* 0x0000002610107c10 */ /* 0x000fe2000ff9e0ff */
[----:B------:R-:W-:Y:S01]  /*8640*/  ULDC.64 UR4, c[0x0][0x650] ;  /* 0x0001940000047ab9 */ /* 0x000fe20000000a00 */
[----:B------:R-:W-:Y:S01]  /*8650*/  BSSY B1, `(.L_x_168) ;  /* 0x000006a000017945 */ /* 0x000fe20003800000 */
[----:B------:R-:W-:Y:S01]  /*8660*/  IMAD.MOV.U32 R19, RZ, RZ, -0x1 ;  /* 0xffffffffff137424 */ /* 0x000fe200078e00ff */
[----:B------:R-:W-:Y:S01]  /*8670*/  ISETP.GT.U32.AND P1, PT, R12, 0x5, PT ;  /* 0x000000050c00780c */ /* 0x000fe20003f24070 */
[----:B------:R-:W-:Y:S01]  /*8680*/  IMAD.MOV.U32 R20, RZ, RZ, -0x1 ;  /* 0xffffffffff147424 */ /* 0x000fe200078e00ff */
[----:B------:R-:W-:Y:S01]  /*8690*/  IADD3.X R17, R17, UR37, RZ, P4, !PT ;  /* 0x0000002511117c10 */ /* 0x000fe2000a7fe4ff */
[----:B------:R-:W-:Y:S01]  /*86a0*/  IMAD.MOV.U32 R8, RZ, RZ, -0x1 ;  /* 0xffffffffff087424 */ /* 0x000fe200078e00ff */
[----:B------:R-:W-:-:S02]  /*86b0*/  ISETP.LT.U32.AND P1, PT, R3, 0x6, P1 ;  /* 0x000000060300780c */ /* 0x000fc40000f21070 */
[----:B------:R-:W-:Y:S01]  /*86c0*/  PRMT R13, RZ, 0x7610, R13 ;  /* 0x00007610ff0d7816 */ /* 0x000fe2000000000d */
[----:B------:R-:W0:Y:S01]  /*86d0*/  @P3 S2R R5, SR_CgaCtaId ;  /* 0x0000000000053919 */ /* 0x000e220000008800 */
[----:B------:R-:W-:-:S04]  /*86e0*/  @P3 MOV R4, 0x400 ;  /* 0x0000040000043802 */ /* 0x000fc80000000f00 */
[----:B0-----:R-:W-:Y:S01]  /*86f0*/  @P3 LEA R6, R5, R4, 0x18 ;  /* 0x0000000405063211 */ /* 0x001fe200078ec0ff */
[----:B------:R-:W-:-:S03]  /*8700*/  IMAD.WIDE.U32 R4, R12, -0x55555555, RZ ;  /* 0xaaaaaaab0c047825 */ /* 0x000fc600078e00ff */
[----:B------:R0:W-:Y:S01]  /*8710*/  @P3 SYNCS.ARRIVE.TRANS64.A1T0 RZ, [R6+URZ+0x78], RZ ;  /* 0x000078ff06ff39a7 */ /* 0x0001e2000810003f */
[----:B------:R-:W-:Y:S02]  /*8720*/  ISETP.GE.U32.AND P3, PT, R3, 0x6, PT ;  /* 0x000000060300780c */ /* 0x000fe40003f66070 */
[----:B------:R-:W-:Y:S02]  /*8730*/  SHF.R.U32.HI R7, RZ, 0x2, R5 ;  /* 0x00000002ff077819 */ /* 0x000fe40000011605 */
[----:B------:R-:W-:Y:S02]  /*8740*/  SEL R5, RZ, 0x1, !P1 ;  /* 0x00000001ff057807 */ /* 0x000fe40004800000 */
[----:B------:R-:W-:Y:S01]  /*8750*/  ISETP.GE.U32.AND P1, PT, R16, UR4, PT ;  /* 0x0000000410007c0c */ /* 0x000fe2000bf26070 */
[----:B------:R-:W-:Y:S01]  /*8760*/  IMAD R12, R7, -0x6, R12 ;  /* 0xfffffffa070c7824 */ /* 0x000fe200078e020c */
[----:B------:R-:W-:Y:S02]  /*8770*/  LOP3.LUT R0, R0, R5, RZ, 0x3c, !PT ;  /* 0x0000000500007212 */ /* 0x000fe400078e3cff */
[----:B------:R-:W-:-:S02]  /*8780*/  ISETP.GE.U32.AND.EX P1, PT, R17, UR5, PT, P1 ;  /* 0x0000000511007c0c */ /* 0x000fc4000bf26110 */
[----:B------:R-:W-:Y:S02]  /*8790*/  PRMT R4, RZ, 0x7610, R4 ;  /* 0x00007610ff047816 */ /* 0x000fe40000000004 */
[----:B------:R-:W-:-:S09]  /*87a0*/  @P3 LOP3.LUT R0, R0, 0x1, R7, 0x78, !PT ;  /* 0x0000000100003812 */ /* 0x000fd200078e7807 */
[----:B0-----:R-:W-:Y:S05]  /*87b0*/  @P1 BRA `(.L_x_169) ;  /* 0x00000004004c1947 */ /* 0x001fea0003800000 */
[----:B------:R-:W-:Y:S01]  /*87c0*/  ULDC.64 UR4, c[0x0][0x628] ;  /* 0x00018a0000047ab9 */ /* 0x000fe20000000a00 */
[----:B------:R-:W0:Y:S01]  /*87d0*/  S2R R15, SR_CTAID.X ;  /* 0x00000000000f7919 */ /* 0x000e220000002500 */
[----:B------:R-:W-:Y:S01]  /*87e0*/  ISETP.NE.U32.AND P1, PT, RZ, UR4, PT ;  /* 0x00000004ff007c0c */ /* 0x000fe2000bf25070 */
[----:B------:R-:W-:Y:S01]  /*87f0*/  ULDC UR7, c[0x0][0x630] ;  /* 0x00018c0000077ab9 */ /* 0x000fe20000000800 */
[----:B------:R-:W-:Y:S01]  /*8800*/  MOV R4, R16 ;  /* 0x0000001000047202 */ /* 0x000fe20000000f00 */
[----:B------:R-:W1:Y:S01]  /*8810*/  S2R R14, SR_CTAID.Y ;  /* 0x00000000000e7919 */ /* 0x000e620000002600 */
[----:B------:R-:W-:Y:S01]  /*8820*/  ISETP.NE.AND.EX P1, PT, RZ, UR5, PT, P1 ;  /* 0x00000005ff007c0c */ /* 0x000fe2000bf25310 */
[----:B------:R-:W-:-:S12]  /*8830*/  IMAD.MOV.U32 R5, RZ, RZ, R17 ;  /* 0x000000ffff057224 */ /* 0x000fd800078e0011 */
[----:B------:R-:W-:Y:S05]  /*8840*/  @!P1 BRA `(.L_x_170) ;  /* 0x0000000000289947 */ /* 0x000fea0003800000 */
[----:B------:R-:W-:Y:S02]  /*8850*/  ULDC UR6, c[0x0][0x634] ;  /* 0x00018d0000067ab9 */ /* 0x000fe40000000800 */
[----:B------:R-:W-:-:S05]  /*8860*/  IADD3 R9, P1, R16, UR6, RZ ;  /* 0x0000000610097c10 */ /* 0x000fca000ff3e0ff */
[----:B------:R-:W-:-:S04]  /*8870*/  IMAD.X R19, RZ, RZ, R17, P1 ;  /* 0x000000ffff137224 */ /* 0x000fc800008e0611 */
[----:B------:R-:W-:-:S04]  /*8880*/  IMAD.WIDE.U32 R6, R19, UR4, RZ ;  /* 0x0000000413067c25 */ /* 0x000fc8000f8e00ff */
[----:B------:R-:W-:-:S04]  /*8890*/  IMAD.WIDE.U32 R6, P1, R9, UR5, R6 ;  /* 0x0000000509067c25 */ /* 0x000fc8000f820006 */
[----:B------:R-:W-:-:S04]  /*88a0*/  IMAD.WIDE.U32 R8, R9, UR4, RZ ;  /* 0x0000000409087c25 */ /* 0x000fc8000f8e00ff */
[----:B------:R-:W-:Y:S01]  /*88b0*/  IMAD.X R5, RZ, RZ, RZ, P1 ;  /* 0x000000ffff057224 */ /* 0x000fe200008e06ff */
[----:B------:R-:W-:Y:S01]  /*88c0*/  IADD3 RZ, P1, R9, R6, RZ ;  /* 0x0000000609ff7210 */ /* 0x000fe20007f3e0ff */
[----:B------:R-:W-:-:S04]  /*88d0*/  IMAD.MOV.U32 R4, RZ, RZ, R7 ;  /* 0x000000ffff047224 */ /* 0x000fc800078e0007 */
[----:B------:R-:W-:-:S08]  /*88e0*/  IMAD.WIDE.U32.X R4, R19, UR5, R4, P1 ;  /* 0x0000000513047c25 */ /* 0x000fd000088e0404 */
.L_x_170:
[--C-:B------:R-:W-:Y:S01]  /*88f0*/  SHF.R.U64 R8, R4, UR7, R5.reuse ;  /* 0x0000000704087c19 */ /* 0x100fe20008001205 */
[----:B------:R-:W-:Y:S01]  /*8900*/  ULDC.64 UR4, c[0x0][0x620] ;  /* 0x0001880000047ab9 */ /* 0x000fe20000000a00 */
[----:B------:R-:W-:Y:S01]  /*8910*/  SHF.R.U32.HI R4, RZ, UR7, R5 ;  /* 0x00000007ff047c19 */ /* 0x000fe20008011605 */
[----:B------:R-:W2:Y:S01]  /*8920*/  LDC R24, c[0x0][0x144] ;  /* 0x00005100ff187b82 */ /* 0x000ea20000000800 */
[----:B------:R-:W-:Y:S01]  /*8930*/  IADD3 R7, P1, RZ, -R8, RZ ;  /* 0x80000008ff077210 */ /* 0x000fe20007f3e0ff */
[----:B------:R-:W-:Y:S01]  /*8940*/  ULDC.64 UR8, c[0x0][0x640] ;  /* 0x0001900000087ab9 */ /* 0x000fe20000000a00 */
[----:B0-----:R-:W-:Y:S01]  /*8950*/  I2FP.F32.U32 R9, R15 ;  /* 0x0000000f00097245 */ /* 0x001fe20000201000 */
[----:B------:R-:W-:Y:S02]  /*8960*/  ULDC UR6, c[0x0][0x608] ;  /* 0x0001820000067ab9 */ /* 0x000fe40000000800 */
[----:B------:R-:W-:Y:S01]  /*8970*/  IMAD.X R4, RZ, RZ, ~R4, P1 ;  /* 0x000000ffff047224 */ /* 0x000fe200008e0e04 */
[----:B------:R-:W-:Y:S01]  /*8980*/  ISETP.NE.U32.AND P1, PT, RZ, UR8, PT ;  /* 0x00000008ff007c0c */ /* 0x000fe2000bf25070 */
[----:B------:R-:W0:Y:S02]  /*8990*/  LDC R21, c[0x0][0x148] ;  /* 0x00005200ff157b82 */ /* 0x000e240000000800 */
[----:B------:R-:W-:Y:S01]  /*89a0*/  IMAD R6, R4, UR4, RZ ;  /* 0x0000000404067c24 */ /* 0x000fe2000f8e02ff */
[----:B------:R-:W-:Y:S01]  /*89b0*/  ISETP.NE.AND.EX P1, PT, RZ, UR9, PT, P1 ;  /* 0x00000009ff007c0c */ /* 0x000fe2000bf25310 */
[----:B------:R-:W-:Y:S01]  /*89c0*/  IMAD.WIDE.U32 R4, R7, UR4, R16 ;  /* 0x0000000407047c25 */ /* 0x000fe2000f8e0010 */
[----:B------:R-:W-:-:S03]  /*89d0*/  ULDC UR4, c[0x0][0x150] ;  /* 0x0000540000047ab9 */ /* 0x000fc60000000800 */
[----:B------:R-:W-:Y:S02]  /*89e0*/  IMAD R7, R7, UR5, R6 ;  /* 0x0000000507077c24 */ /* 0x000fe4000f8e0206 */
[----:B------:R-:W-:Y:S01]  /*89f0*/  FMUL R6, R9, UR4 ;  /* 0x0000000409067c20 */ /* 0x000fe20008400000 */
[----:B------:R-:W-:Y:S01]  /*8a00*/  ULDC UR4, c[0x0][0x618] ;  /* 0x0001860000047ab9 */ /* 0x000fe20000000800 */
[----:B------:R-:W-:Y:S01]  /*8a10*/  ULDC UR5, c[0x0][0x154] ;  /* 0x0000550000057ab9 */ /* 0x000fe20000000800 */
[----:B------:R-:W-:-:S03]  /*8a20*/  IMAD.IADD R5, R5, 0x1, R7 ;  /* 0x0000000105057824 */ /* 0x000fc600078e0207 */
[----:B------:R-:W3:Y:S02]  /*8a30*/  F2I.U32.TRUNC.NTZ R6, R6 ;  /* 0x0000000600067305 */ /* 0x000ee4000020f000 */
[----:B------:R-:W-:Y:S02]  /*8a40*/  SHF.R.U64 R9, R4, UR4, R5 ;  /* 0x0000000404097c19 */ /* 0x000fe40008001205 */
[----:B-1----:R-:W-:-:S05]  /*8a50*/  I2FP.F32.U32 R4, R14 ;  /* 0x0000000e00047245 */ /* 0x002fca0000201000 */
[----:B------:R-:W-:Y:S01]  /*8a60*/  FMUL R22, R4, UR5 ;  /* 0x0000000504167c20 */ /* 0x000fe20008400000 */
[----:B------:R-:W-:Y:S01]  /*8a70*/  SHF.R.U32.HI R4, RZ, UR4, R5 ;  /* 0x00000004ff047c19 */ /* 0x000fe20008011605 */
[----:B------:R-:W-:-:S03]  /*8a80*/  ULDC UR4, c[0x0][0x658] ;  /* 0x0001960000047ab9 */ /* 0x000fc60000000800 */
[--C-:B------:R-:W-:Y:S01]  /*8a90*/  SHF.R.U32.HI R5, RZ, UR6, R4.reuse ;  /* 0x00000006ff057c19 */ /* 0x100fe20008011604 */
[----:B------:R-:W1:Y:S01]  /*8aa0*/  F2I.U32.TRUNC.NTZ R22, R22 ;  /* 0x0000001600167305 */ /* 0x000e62000020f000 */
[----:B------:R-:W-:Y:S01]  /*8ab0*/  SHF.R.U64 R20, R9, UR6, R4 ;  /* 0x0000000609147c19 */ /* 0x000fe20008001204 */
[----:B---3--:R-:W-:Y:S01]  /*8ac0*/  IMAD.MOV R6, RZ, RZ, -R6 ;  /* 0x000000ffff067224 */ /* 0x008fe200078e0a06 */
[--C-:B------:R-:W-:Y:S02]  /*8ad0*/  SHF.R.U32.HI R23, RZ, UR4, R5.reuse ;  /* 0x00000004ff177c19 */ /* 0x100fe40008011605 */
[----:B------:R-:W-:Y:S01]  /*8ae0*/  SHF.R.U64 R19, R20, UR4, R5 ;  /* 0x0000000414137c19 */ /* 0x000fe20008001205 */
[----:B--2---:R-:W-:Y:S02]  /*8af0*/  IMAD R15, R24, R6, R15 ;  /* 0x00000006180f7224 */ /* 0x004fe400078e020f */
[----:B------:R-:W-:Y:S01]  /*8b00*/  IMAD.MOV.U32 R5, RZ, RZ, R23 ;  /* 0x000000ffff057224 */ /* 0x000fe200078e0017 */
[----:B------:R-:W-:Y:S01]  /*8b10*/  MOV R4, R19 ;  /* 0x0000001300047202 */ /* 0x000fe20000000f00 */
[----:B------:R-:W-:Y:S06]  /*8b20*/  @!P1 BRA `(.L_x_171) ;  /* 0x0000000000289947 */ /* 0x000fec0003800000 */
[----:B------:R-:W-:Y:S02]  /*8b30*/  ULDC UR4, c[0x0][0x64c] ;  /* 0x0001930000047ab9 */ /* 0x000fe40000000800 */
[----:B------:R-:W-:-:S05]  /*8b40*/  IADD3 R5, P1, R19, UR4, RZ ;  /* 0x0000000413057c10 */ /* 0x000fca000ff3e0ff */
[----:B------:R-:W-:-:S04]  /*8b50*/  IMAD.X R23, RZ, RZ, R23, P1 ;  /* 0x000000ffff177224 */ /* 0x000fc800008e0617 */
[----:B------:R-:W-:-:S04]  /*8b60*/  IMAD.WIDE.U32 R6, R23, UR8, RZ ;  /* 0x0000000817067c25 */ /* 0x000fc8000f8e00ff */
[----:B------:R-:W-:-:S04]  /*8b70*/  IMAD.WIDE.U32 R6, P1, R5, UR9, R6 ;  /* 0x0000000905067c25 */ /* 0x000fc8000f820006 */
[----:B------:R-:W-:-:S04]  /*8b80*/  IMAD.WIDE.U32 R4, R5, UR8, RZ ;  /* 0x0000000805047c25 */ /* 0x000fc8000f8e00ff */
[----:B------:R-:W-:Y:S01]  /*8b90*/  IMAD.MOV.U32 R4, RZ, RZ, R7 ;  /* 0x000000ffff047224 */ /* 0x000fe200078e0007 */
[----:B------:R-:W-:Y:S01]  /*8ba0*/  IADD3 RZ, P3, R5, R6, RZ ;  /* 0x0000000605ff7210 */ /* 0x000fe20007f7e0ff */
[----:B------:R-:W-:-:S04]  /*8bb0*/  IMAD.X R5, RZ, RZ, RZ, P1 ;  /* 0x000000ffff057224 */ /* 0x000fc800008e06ff */
[----:B------:R-:W-:-:S08]  /*8bc0*/  IMAD.WIDE.U32.X R4, R23, UR9, R4, P3 ;  /* 0x0000000917047c25 */ /* 0x000fd000098e0404 */
.L_x_171:
[----:B------:R-:W-:Y:S01]  /*8bd0*/  ISETP.NE.AND P1, PT, R2, 0x1, PT ;  /* 0x000000010200780c */ /* 0x000fe20003f25270 */
[----:B------:R-:W-:Y:S01]  /*8be0*/  ULDC UR4, c[0x0][0x648] ;  /* 0x0001920000047ab9 */ /* 0x000fe20000000800 */
[----:B------:R-:W-:Y:S01]  /*8bf0*/  LOP3.LUT R20, R20, UR29, RZ, 0xc0, !PT ;  /* 0x0000001d14147c12 */ /* 0x000fe2000f8ec0ff */
[----:B-1----:R-:W-:Y:S01]  /*8c00*/  IMAD.MOV R22, RZ, RZ, -R22 ;  /* 0x000000ffff167224 */ /* 0x002fe200078e0a16 */
[----:B------:R-:W-:Y:S01]  /*8c10*/  SHF.R.U64 R5, R4, UR4, R5 ;  /* 0x0000000404057c19 */ /* 0x000fe20008001205 */
[----:B------:R-:W-:Y:S01]  /*8c20*/  ULDC UR4, c[0x0][0x638] ;  /* 0x00018e0000047ab9 */ /* 0x000fe20000000800 */
[----:B------:R-:W-:Y:S01]  /*8c30*/  LOP3.LUT R6, R9, UR13, RZ, 0xc0, !PT ;  /* 0x0000000d09067c12 */ /* 0x000fe2000f8ec0ff */
[----:B------:R-:W-:Y:S02]  /*8c40*/  ULDC UR5, c[0x0][0x610] ;  /* 0x0001840000057ab9 */ /* 0x000fe40000000800 */
[----:B------:R-:W-:Y:S02]  /*8c50*/  IMAD.MOV R4, RZ, RZ, -R5 ;  /* 0x000000ffff047224 */ /* 0x000fe400078e0a05 */
[----:B------:R-:W-:-:S02]  /*8c60*/  IMAD R20, R5, UR21, R20 ;  /* 0x0000001505147c24 */ /* 0x000fc4000f8e0214 */
[----:B0-----:R-:W-:Y:S02]  /*8c70*/  @P1 IMAD R15, R21, R22, R14 ;  /* 0x00000016150f1224 */ /* 0x001fe400078e020e */
[----:B------:R-:W-:Y:S01]  /*8c80*/  IMAD R19, R4, UR4, R19 ;  /* 0x0000000404137c24 */ /* 0x000fe2000f8e0213 */
[----:B------:R-:W-:Y:S01]  /*8c90*/  ULDC UR4, c[0x0][0x600] ;  /* 0x0001800000047ab9 */ /* 0x000fe20000000800 */
[----:B------:R-:W-:Y:S02]  /*8ca0*/  IMAD R15, R20, UR5, R15 ;  /* 0x00000005140f7c24 */ /* 0x000fe4000f8e020f */
[----:B------:R-:W-:Y:S02]  /*8cb0*/  IMAD R6, R19, UR4, R6 ;  /* 0x0000000413067c24 */ /* 0x000fe4000f8e0206 */
[----:B------:R-:W-:-:S03]  /*8cc0*/  IMAD.MOV.U32 R4, RZ, RZ, 0x1 ;  /* 0x00000001ff047424 */ /* 0x000fc600078e00ff */
[----:B------:R-:W-:Y:S02]  /*8cd0*/  SEL R20, R6, R15, !P1 ;  /* 0x0000000f06147207 */ /* 0x000fe40004800000 */
[----:B------:R-:W-:-:S07]  /*8ce0*/  SEL R19, R15, R6, !P1 ;  /* 0x000000060f137207 */ /* 0x000fce0004800000 */
.L_x_169:
[----:B------:R-:W-:Y:S05]  /*8cf0*/  BSYNC B1 ;  /* 0x0000000000017941 */ /* 0x000fea0003800000 */
.L_x_168:
[----:B------:R-:W-:-:S13]  /*8d00*/  LOP3.LUT P1, RZ, R4, 0xff, RZ, 0xc0, !PT ;  /* 0x000000ff04ff7812 */ /* 0x000fda000782c0ff */
[----:B------:R-:W-:Y:S05]  /*8d10*/  @P1 BRA `(.L_x_172) ;  /* 0xfffffff000c41947 */ /* 0x000fea000383ffff */
[----:B------:R-:W-:Y:S05]  /*8d20*/  BSYNC B0 ;  /* 0x0000000000007941 */ /* 0x000fea0003800000 */
.L_x_160:
[----:B------:R-:W-:-:S03]  /*8d30*/  UMOV UR4, 0xffffffff ;  /* 0xffffffff00047882 */ /* 0x000fc60000000000 */
[----:B------:R-:W-:Y:S05]  /*8d40*/  BRA.DIV UR4, `(.L_x_173) ;  /* 0x0000000604607947 */ /* 0x000fea000b800000 */
[----:B------:R-:W-:-:S13]  /*8d50*/  ELECT P6, URZ, PT ;  /* 0x00000000003f782f */ /* 0x000fda00038c0000 */
.L_x_189:
[----:B------:R-:W-:Y:S04]  /*8d60*/  BSSY B0, `(.L_x_174) ;  /* 0x000003d000007945 */ /* 0x000fe80003800000 */
[----:B------:R-:W-:Y:S05]  /*8d70*/  @!P6 BRA `(.L_x_175) ;  /* 0x0000000000ece947 */ /* 0x000fea0003800000 */
[----:B------:R-:W-:-:S04]  /*8d80*/  LOP3.LUT R18, R18, 0x2, RZ, 0xfc, !PT ;  /* 0x0000000212127812 */ /* 0x000fc800078efcff */
[----:B------:R-:W-:-:S13]  /*8d90*/  ISETP.NE.AND P0, PT, R18, 0x3, PT ;  /* 0x000000031200780c */ /* 0x000fda0003f05270 */
[----:B------:R-:W-:Y:S05]  /*8da0*/  @!P0 BRA `(.L_x_176) ;  /* 0x0000000000048947 */ /* 0x000fea0003800000 */
[----:B------:R-:W-:Y:S01]  /*8db0*/  BPT.TRAP 0x1 ;  /* 0x000000040000795c */ /* 0x000fe20000300000 */
.L_x_176:
[----:B------:R-:W0:Y:S01]  /*8dc0*/  S2R R3, SR_CgaCtaId ;  /* 0x0000000000037919 */ /* 0x000e220000008800 */
[----:B------:R-:W-:-:S04]  /*8dd0*/  MOV R2, 0x400 ;  /* 0x0000040000027802 */ /* 0x000fc80000000f00 */
[----:B0-----:R-:W-:Y:S02]  /*8de0*/  LEA R3, R3, R2, 0x18 ;  /* 0x0000000203037211 */ /* 0x001fe400078ec0ff */
[----:B------:R-:W-:Y:S02]  /*8df0*/  SHF.L.U32 R2, R0, 0x1f, RZ ;  /* 0x0000001f00027819 */ /* 0x000fe400000006ff */
[----:B------:R-:W-:-:S05]  /*8e00*/  IADD3 R3, R3, 0x30, RZ ;  /* 0x0000003003037810 */ /* 0x000fca0007ffe0ff */
[C---:B------:R-:W-:Y:S02]  /*8e10*/  IMAD R7, R12.reuse, 0x8, R3 ;  /* 0x000000080c077824 */ /* 0x040fe400078e0203 */
[----:B------:R-:W-:Y:S02]  /*8e20*/  VIADD R12, R12, 0x1 ;  /* 0x000000010c0c7836 */ /* 0x000fe40000000000 */
[----:B------:R-:W0:Y:S03]  /*8e30*/  SYNCS.PHASECHK.TRANS64.TRYWAIT P0, [R7+URZ], R2 ;  /* 0x00000002070075a7 */ /* 0x000e26000800017f */
[----:B------:R-:W-:-:S04]  /*8e40*/  ISETP.NE.AND P1, PT, R12, 0x6, PT ;  /* 0x000000060c00780c */ /* 0x000fc80003f25270 */
[----:B------:R-:W-:Y:S02]  /*8e50*/  SEL R5, RZ, 0x1, P1 ;  /* 0x00000001ff057807 */ /* 0x000fe40000800000 */
[----:B------:R-:W-:Y:S02]  /*8e60*/  SEL R12, R12, RZ, P1 ;  /* 0x000000ff0c0c7207 */ /* 0x000fe40000800000 */
[----:B------:R-:W-:-:S03]  /*8e70*/  LOP3.LUT R5, R0, R5, RZ, 0x3c, !PT ;  /* 0x0000000500057212 */ /* 0x000fc600078e3cff */
[----:B------:R-:W-:Y:S01]  /*8e80*/  IMAD R9, R12, 0x8, R3 ;  /* 0x000000080c097824 */ /* 0x000fe200078e0203 */
[----:B------:R-:W-:Y:S01]  /*8e90*/  SHF.L.U32 R4, R5, 0x1f, RZ ;  /* 0x0000001f05047819 */ /* 0x000fe200000006ff */
[----:B0-----:R-:W-:Y:S06]  /*8ea0*/  @!P0 BRA `(.L_x_177) ;  /* 0x0000000400288947 */ /* 0x001fec0003800000 */
.L_x_190:
[----:B------:R-:W1:Y:S01]  /*8eb0*/  SYNCS.PHASECHK.TRANS64.TRYWAIT P0, [R9+URZ], R4 ;  /* 0x00000004090075a7 */ /* 0x000e62000800017f */
[----:B------:R-:W-:-:S05]  /*8ec0*/  VIADD R0, R12, 0x1 ;  /* 0x000000010c007836 */ /* 0x000fca0000000000 */
[----:B------:R-:W-:-:S04]  /*8ed0*/  ISETP.NE.AND P1, PT, R0, 0x6, PT ;  /* 0x000000060000780c */ /* 0x000fc80003f25270 */
[----:B0-----:R-:W-:Y:S02]  /*8ee0*/  SEL R2, RZ, 0x1, P1 ;  /* 0x00000001ff027807 */ /* 0x001fe40000800000 */
[----:B------:R-:W-:Y:S02]  /*8ef0*/  SEL R0, R0, RZ, P1 ;  /* 0x000000ff00007207 */ /* 0x000fe40000800000 */
[----:B------:R-:W-:-:S03]  /*8f00*/  LOP3.LUT R7, R5, R2, RZ, 0x3c, !PT ;  /* 0x0000000205077212 */ /* 0x000fc600078e3cff */
[----:B------:R-:W-:Y:S01]  /*8f10*/  IMAD R6, R0, 0x8, R3 ;  /* 0x0000000800067824 */ /* 0x000fe200078e0203 */
[----:B------:R-:W-:Y:S01]  /*8f20*/  SHF.L.U32 R5, R7, 0x1f, RZ ;  /* 0x0000001f07057819 */ /* 0x000fe200000006ff */
[----:B-1----:R-:W-:Y:S06]  /*8f30*/  @!P0 BRA `(.L_x_178) ;  /* 0x0000000400188947 */ /* 0x002fec0003800000 */
.L_x_191:
[----:B------:R-:W1:Y:S01]  /*8f40*/  SYNCS.PHASECHK.TRANS64.TRYWAIT P0, [R6+URZ], R5 ;  /* 0x00000005060075a7 */ /* 0x000e62000800017f */
[----:B------:R-:W-:-:S05]  /*8f50*/  VIADD R0, R0, 0x1 ;  /* 0x0000000100007836 */ /* 0x000fca0000000000 */
[----:B------:R-:W-:-:S04]  /*8f60*/  ISETP.NE.AND P1, PT, R0, 0x6, PT ;  /* 0x000000060000780c */ /* 0x000fc80003f25270 */
[----:B------:R-:W-:Y:S02]  /*8f70*/  SEL R2, RZ, 0x1, P1 ;  /* 0x00000001ff027807 */ /* 0x000fe40000800000 */
[----:B------:R-:W-:Y:S02]  /*8f80*/  SEL R0, R0, RZ, P1 ;  /* 0x000000ff00007207 */ /* 0x000fe40000800000 */
[----:B------:R-:W-:-:S03]  /*8f90*/  LOP3.LUT R7, R7, R2, RZ, 0x3c, !PT ;  /* 0x0000000207077212 */ /* 0x000fc600078e3cff */
[----:B0-----:R-:W-:Y:S01]  /*8fa0*/  IMAD R9, R0, 0x8, R3 ;  /* 0x0000000800097824 */ /* 0x001fe200078e0203 */
[----:B------:R-:W-:Y:S01]  /*8fb0*/  SHF.L.U32 R4, R7, 0x1f, RZ ;  /* 0x0000001f07047819 */ /* 0x000fe200000006ff */
[----:B-1----:R-:W-:Y:S06]  /*8fc0*/  @!P0 BRA `(.L_x_179) ;  /* 0x0000000400088947 */ /* 0x002fec0003800000 */
.L_x_192:
[----:B------:R-:W1:Y:S01]  /*8fd0*/  SYNCS.PHASECHK.TRANS64.TRYWAIT P0, [R9+URZ], R4 ;  /* 0x00000004090075a7 */ /* 0x000e62000800017f */
[----:B------:R-:W-:-:S04]  /*8fe0*/  IADD3 R0, R0, 0x1, RZ ;  /* 0x0000000100007810 */ /* 0x000fc80007ffe0ff */
[----:B------:R-:W-:-:S04]  /*8ff0*/  ISETP.NE.AND P1, PT, R0, 0x6, PT ;  /* 0x000000060000780c */ /* 0x000fc80003f25270 */
[----:B------:R-:W-:Y:S02]  /*9000*/  SEL R2, RZ, 0x1, P1 ;  /* 0x00000001ff027807 */ /* 0x000fe40000800000 */
[----:B------:R-:W-:Y:S02]  /*9010*/  SEL R0, R0, RZ, P1 ;  /* 0x000000ff00007207 */ /* 0x000fe40000800000 */
[----:B------:R-:W-:-:S03]  /*9020*/  LOP3.LUT R7, R7, R2, RZ, 0x3c, !PT ;  /* 0x0000000207077212 */ /* 0x000fc600078e3cff */
[----:B0-----:R-:W-:Y:S01]  /*9030*/  IMAD R6, R0, 0x8, R3 ;  /* 0x0000000800067824 */ /* 0x001fe200078e0203 */
[----:B------:R-:W-:Y:S01]  /*9040*/  SHF.L.U32 R5, R7, 0x1f, RZ ;  /* 0x0000001f07057819 */ /* 0x000fe200000006ff */
[----:B-1----:R-:W-:Y:S06]  /*9050*/  @!P0 BRA `(.L_x_180) ;  /* 0x0000000000f88947 */ /* 0x002fec0003800000 */
.L_x_193:
[----:B------:R-:W1:Y:S01]  /*9060*/  SYNCS.PHASECHK.TRANS64.TRYWAIT P0, [R6+URZ], R5 ;  /* 0x00000005060075a7 */ /* 0x000e62000800017f */
[----:B------:R-:W-:-:S05]  /*9070*/  VIADD R0, R0, 0x1 ;  /* 0x0000000100007836 */ /* 0x000fca0000000000 */
[----:B------:R-:W-:-:S04]  /*9080*/  ISETP.NE.AND P1, PT, R0, 0x6, PT ;  /* 0x000000060000780c */ /* 0x000fc80003f25270 */
[----:B------:R-:W-:Y:S02]  /*9090*/  SEL R2, RZ, 0x1, P1 ;  /* 0x00000001ff027807 */ /* 0x000fe40000800000 */
[----:B------:R-:W-:Y:S02]  /*90a0*/  SEL R0, R0, RZ, P1 ;  /* 0x000000ff00007207 */ /* 0x000fe40000800000 */
[----:B------:R-:W-:Y:S01]  /*90b0*/  LOP3.LUT R2, R7, R2, RZ, 0x3c, !PT ;  /* 0x0000000207027212 */ /* 0x000fe200078e3cff */
[----:B-1----:R-:W-:Y:S06]  /*90c0*/  @!P0 BRA `(.L_x_181) ;  /* 0x0000000000f08947 */ /* 0x002fec0003800000 */
.L_x_194:
[----:B------:R-:W-:Y:S01]  /*90d0*/  IMAD R3, R0, 0x8, R3 ;  /* 0x0000000800037824 */ /* 0x000fe200078e0203 */
[----:B------:R-:W-:-:S07]  /*90e0*/  SHF.L.U32 R0, R2, 0x1f, RZ ;  /* 0x0000001f02007819 */ /* 0x000fce00000006ff */
.L_x_182:
[----:B--2---:R2:W3:Y:S02]  /*90f0*/  SYNCS.PHASECHK.TRANS64.TRYWAIT P0, [R3+URZ], R0 ;  /* 0x00000000030075a7 */ /* 0x0044e4000800017f */
[----:B---3--:R-:W-:Y:S05]  /*9100*/  @!P0 NANOSLEEP.SYNCS 0x989680 ;  /* 0x009896800000895d */ /* 0x008fea0003900000 */
[----:B------:R-:W3:Y:S02]  /*9110*/  @!P0 SYNCS.PHASECHK.TRANS64 P0, [R3+URZ], R0 ;  /* 0x00000000030085a7 */ /* 0x000ee4000800007f */
[----:B---3--:R-:W-:Y:S05]  /*9120*/  @!P0 BRA `(.L_x_182) ;  /* 0xfffffffc00f08947 */ /* 0x008fea000383ffff */
.L_x_175:
[----:B------:R-:W-:Y:S05]  /*9130*/  BSYNC B0 ;  /* 0x0000000000007941 */ /* 0x000fea0003800000 */
.L_x_174:
[----:B------:R-:W-:Y:S05]  /*9140*/  EXIT ;  /* 0x000000000000794d */ /* 0x000fea0003800000 */
.L_x_17:
[----:B-1----:R1:W2:Y:S02]  /*9150*/  SYNCS.PHASECHK.TRANS64.TRYWAIT P1, [R3+URZ], R0 ;  /* 0x00000000030075a7 */ /* 0x0022a4000802017f */
[----:B--2---:R-:W-:Y:S05]  /*9160*/  @!P1 NANOSLEEP.SYNCS 0x989680 ;  /* 0x009896800000995d */ /* 0x004fea0003900000 */
[----:B------:R-:W2:Y:S02]  /*9170*/  @!P1 SYNCS.PHASECHK.TRANS64 P1, [R3+URZ], R0 ;  /* 0x00000000030095a7 */ /* 0x000ea4000802007f */
[----:B--2---:R-:W-:Y:S05]  /*9180*/  @!P1 BRA `(.L_x_17) ;  /* 0xfffffffc00f09947 */ /* 0x004fea000383ffff */
[----:B------:R-:W-:Y:S05]  /*9190*/  BRA `(.L_x_16) ;  /* 0xffffff8000e47947 */ /* 0x000fea000383ffff */
.L_x_22:
[----:B-1----:R-:W-:-:S04]  /*91a0*/  IMAD.U32 R4, RZ, RZ, UR4 ;  /* 0x00000004ff047e24 */ /* 0x002fc8000f8e00ff */
[----:B------:R1:W2:Y:S03]  /*91b0*/  SYNCS.PHASECHK.TRANS64.TRYWAIT P1, [R4+URZ], R3 ;  /* 0x00000003040075a7 */ /* 0x0002a6000802017f */
[----:B--2---:R-:W-:Y:S05]  /*91c0*/  @!P1 NANOSLEEP.SYNCS 0x989680 ;  /* 0x009896800000995d */ /* 0x004fea0003900000 */
[----:B------:R-:W2:Y:S02]  /*91d0*/  @!P1 SYNCS.PHASECHK.TRANS64 P1, [R4+URZ], R3 ;  /* 0x00000003040095a7 */ /* 0x000ea4000802007f */
[----:B--2---:R-:W-:Y:S05]  /*91e0*/  @!P1 BRA `(.L_x_22) ;  /* 0xfffffffc00ec9947 */ /* 0x004fea000383ffff */
[----:B------:R-:W-:Y:S05]  /*91f0*/  BRA `(.L_x_21) ;  /* 0xffffff9000887947 */ /* 0x000fea000383ffff */
.L_x_161:
[----:B------:R-:W-:Y:S01]  /*9200*/  BSSY B1, `(.L_x_183) ;  /* 0x0000006000017945 */ /* 0x000fe20003800000 */
[----:B------:R-:W-:-:S07]  /*9210*/  IMAD.MOV.U32 R15, RZ, RZ, -0x1 ;  /* 0xffffffffff0f7424 */ /* 0x000fce00078e00ff */
[----:B------:R-:W-:Y:S05]  /*9220*/  WARPSYNC.COLLECTIVE R15, `(.L_x_184) ;  /* 0x000000000f0c7348 */ /* 0x000fea0003c00000 */
[----:B------:R-:W-:Y:S02]  /*9230*/  ELECT P6, UR62, PT ;  /* 0x00000000003e782f */ /* 0x000fe400038c0000 */
[----:B------:R-:W-:Y:S01]  /*9240*/  MOV R14, UR62 ;  /* 0x0000003e000e7c02 */ /* 0x000fe20008000f00 */
[----:B------:R-:W-:Y:S10]  /*9250*/  ENDCOLLECTIVE ;  /* 0x000000000000791b */ /* 0x000ff40003800000 */
.L_x_184:
[----:B------:R-:W-:Y:S05]  /*9260*/  BSYNC B1 ;  /* 0x0000000000017941 */ /* 0x000fea0003800000 */
.L_x_183:
[----:B------:R-:W-:Y:S05]  /*9270*/  BRA `(.L_x_185) ;  /* 0xffffffec00787947 */ /* 0x000fea000383ffff */
.L_x_164:
[----:B0-----:R0:W1:Y:S02]  /*9280*/  SYNCS.PHASECHK.TRANS64.TRYWAIT P1, [R14+URZ+0x30], R7 ;  /* 0x000030070e0075a7 */ /* 0x001064000802017f */
[----:B-1----:R-:W-:Y:S05]  /*9290*/  @!P1 NANOSLEEP.SYNCS 0x989680 ;  /* 0x009896800000995d */ /* 0x002fea0003900000 */
[----:B------:R-:W1:Y:S02]  /*92a0*/  @!P1 SYNCS.PHASECHK.TRANS64 P1, [R14+URZ+0x30], R7 ;  /* 0x000030070e0095a7 */ /* 0x000e64000802007f */
[----:B-1----:R-:W-:Y:S05]  /*92b0*/  @!P1 BRA `(.L_x_164) ;  /* 0xfffffffc00f09947 */ /* 0x002fea000383ffff */
[----:B------:R-:W-:Y:S05]  /*92c0*/  BRA `(.L_x_186) ;  /* 0xffffffec00ac7947 */ /* 0x000fea000383ffff */
.L_x_173:
[----:B------:R-:W-:Y:S01]  /*92d0*/  BSSY B0, `(.L_x_187) ;  /* 0x0000006000007945 */ /* 0x000fe20003800000 */
[----:B------:R-:W-:-:S07]  /*92e0*/  IMAD.MOV.U32 R15, RZ, RZ, -0x1 ;  /* 0xffffffffff0f7424 */ /* 0x000fce00078e00ff */
[----:B------:R-:W-:Y:S05]  /*92f0*/  WARPSYNC.COLLECTIVE R15, `(.L_x_188) ;  /* 0x000000000f0c7348 */ /* 0x000fea0003c00000 */
[----:B------:R-:W-:Y:S02]  /*9300*/  ELECT P6, UR62, PT ;  /* 0x00000000003e782f */ /* 0x000fe400038c0000 */
[----:B------:R-:W-:Y:S01]  /*9310*/  MOV R14, UR62 ;  /* 0x0000003e000e7c02 */ /* 0x000fe20008000f00 */
[----:B------:R-:W-:Y:S10]  /*9320*/  ENDCOLLECTIVE ;  /* 0x000000000000791b */ /* 0x000ff40003800000 */
.L_x_188:
[----:B------:R-:W-:Y:S05]  /*9330*/  BSYNC B0 ;  /* 0x0000000000007941 */ /* 0x000fea0003800000 */
.L_x_187:
[----:B------:R-:W-:Y:S05]  /*9340*/  BRA `(.L_x_189) ;  /* 0xfffffff800847947 */ /* 0x000fea000383ffff */
.L_x_177:
[----:B0-----:R0:W1:Y:S02]  /*9350*/  SYNCS.PHASECHK.TRANS64.TRYWAIT P0, [R7+URZ], R2 ;  /* 0x00000002070075a7 */ /* 0x001064000800017f */
[----:B-1----:R-:W-:Y:S05]  /*9360*/  @!P0 NANOSLEEP.SYNCS 0x989680 ;  /* 0x009896800000895d */ /* 0x002fea0003900000 */
[----:B------:R-:W1:Y:S02]  /*9370*/  @!P0 SYNCS.PHASECHK.TRANS64 P0, [R7+URZ], R2 ;  /* 0x00000002070085a7 */ /* 0x000e64000800007f */
[----:B-1----:R-:W-:Y:S05]  /*9380*/  @!P0 BRA `(.L_x_177) ;  /* 0xfffffffc00f08947 */ /* 0x002fea000383ffff */
[----:B------:R-:W-:Y:S05]  /*9390*/  BRA `(.L_x_190) ;  /* 0xfffffff800c47947 */ /* 0x000fea000383ffff */
.L_x_178:
[----:B0-----:R0:W1:Y:S02]  /*93a0*/  SYNCS.PHASECHK.TRANS64.TRYWAIT P0, [R9+URZ], R4 ;  /* 0x00000004090075a7 */ /* 0x001064000800017f */
[----:B-1----:R-:W-:Y:S05]  /*93b0*/  @!P0 NANOSLEEP.SYNCS 0x989680 ;  /* 0x009896800000895d */ /* 0x002fea0003900000 */
[----:B------:R-:W1:Y:S02]  /*93c0*/  @!P0 SYNCS.PHASECHK.TRANS64 P0, [R9+URZ], R4 ;  /* 0x00000004090085a7 */ /* 0x000e64000800007f */
[----:B-1----:R-:W-:Y:S05]  /*93d0*/  @!P0 BRA `(.L_x_178) ;  /* 0xfffffffc00f08947 */ /* 0x002fea000383ffff */
[----:B------:R-:W-:Y:S05]  /*93e0*/  BRA `(.L_x_191) ;  /* 0xfffffff800d47947 */ /* 0x000fea000383ffff */
.L_x_179:
[----:B0-----:R0:W1:Y:S02]  /*93f0*/  SYNCS.PHASECHK.TRANS64.TRYWAIT P0, [R6+URZ], R5 ;  /* 0x00000005060075a7 */ /* 0x001064000800017f */
[----:B-1----:R-:W-:Y:S05]  /*9400*/  @!P0 NANOSLEEP.SYNCS 0x989680 ;  /* 0x009896800000895d */ /* 0x002fea0003900000 */
[----:B------:R-:W1:Y:S02]  /*9410*/  @!P0 SYNCS.PHASECHK.TRANS64 P0, [R6+URZ], R5 ;  /* 0x00000005060085a7 */ /* 0x000e64000800007f */
[----:B-1----:R-:W-:Y:S05]  /*9420*/  @!P0 BRA `(.L_x_179) ;  /* 0xfffffffc00f08947 */ /* 0x002fea000383ffff */
[----:B------:R-:W-:Y:S05]  /*9430*/  BRA `(.L_x_192) ;  /* 0xfffffff800e47947 */ /* 0x000fea000383ffff */
.L_x_180:
[----:B0-----:R0:W1:Y:S02]  /*9440*/  SYNCS.PHASECHK.TRANS64.TRYWAIT P0, [R9+URZ], R4 ;  /* 0x00000004090075a7 */ /* 0x001064000800017f */
[----:B-1----:R-:W-:Y:S05]  /*9450*/  @!P0 NANOSLEEP.SYNCS 0x989680 ;  /* 0x009896800000895d */ /* 0x002fea0003900000 */
[----:B------:R-:W1:Y:S02]  /*9460*/  @!P0 SYNCS.PHASECHK.TRANS64 P0, [R9+URZ], R4 ;  /* 0x00000004090085a7 */ /* 0x000e64000800007f */
[----:B-1----:R-:W-:Y:S05]  /*9470*/  @!P0 BRA `(.L_x_180) ;  /* 0xfffffffc00f08947 */ /* 0x002fea000383ffff */
[----:B------:R-:W-:Y:S05]  /*9480*/  BRA `(.L_x_193) ;  /* 0xfffffff800f47947 */ /* 0x000fea000383ffff */
.L_x_181:
[----:B-1----:R1:W2:Y:S02]  /*9490*/  SYNCS.PHASECHK.TRANS64.TRYWAIT P0, [R6+URZ], R5 ;  /* 0x00000005060075a7 */ /* 0x0022a4000800017f */
[----:B--2---:R-:W-:Y:S05]  /*94a0*/  @!P0 NANOSLEEP.SYNCS 0x989680 ;  /* 0x009896800000895d */ /* 0x004fea0003900000 */
[----:B------:R-:W2:Y:S02]  /*94b0*/  @!P0 SYNCS.PHASECHK.TRANS64 P0, [R6+URZ], R5 ;  /* 0x00000005060085a7 */ /* 0x000ea4000800007f */
[----:B--2---:R-:W-:Y:S05]  /*94c0*/  @!P0 BRA `(.L_x_181) ;  /* 0xfffffffc00f08947 */ /* 0x004fea000383ffff */
[----:B------:R-:W-:Y:S05]  /*94d0*/  BRA `(.L_x_194) ;  /* 0xfffffff800fc7947 */ /* 0x000fea000383ffff */
.L_x_195:
[----:B------:R-:W-:-:S00]  /*94e0*/  BRA `(.L_x_195) ;  /* 0xfffffffc00fc7947 */ /* 0x000fc0000383ffff */
[----:B------:R-:W-:-:S00]  /*94f0*/  NOP ;  /* 0x0000000000007918 */ /* 0x000fc00000000000 */
        /* <DEDUP_REMOVED lines=8> */
.L_x_196:


//--------------------- .nv.global.init           --------------------------
	.section	.nv.global.init,"aw",@progbits
.nv.global.init:
	.type		$str$22,@object
	.size		$str$22,($str$23 - $str$22)
$str$22:
        /*0000*/ 	.byte	0x6b, 0x5f, 0x74, 0x69, 0x6c, 0x65, 0x5f, 0x63, 0x6f, 0x75, 0x6e, 0x74, 0x20, 0x3e, 0x3d, 0x20
        /*0010*/ 	.byte	0x31, 0x00
	.type		$str$23,@object
	.size		$str$23,(__unnamed_1 - $str$23)
$str$23:
        /*0012*/ 	.byte	0x2f, 0x74, 0x6d, 0x70, 0x2f, 0x63, 0x75, 0x74, 0x6c, 0x61, 0x73, 0x73, 0x5f, 0x73, 0x77, 0x65
        /*0022*/ 	.byte	0x65, 0x70, 0x5f, 0x73, 0x72, 0x63, 0x2f, 0x69, 0x6e, 0x63, 0x6c, 0x75, 0x64, 0x65, 0x2f, 0x63
        /*0032*/ 	.byte	0x75, 0x74, 0x6c, 0x61, 0x73, 0x73, 0x2f, 0x67, 0x65, 0x6d, 0x6d, 0x2f, 0x63, 0x6f, 0x6c, 0x6c
        /*0042*/ 	.byte	0x65, 0x63, 0x74, 0x69, 0x76, 0x65, 0x2f, 0x73, 0x6d, 0x39, 0x30, 0x5f, 0x6d, 0x6d, 0x61, 0x5f
        /*0052*/ 	.byte	0x74, 0x6d, 0x61, 0x5f, 0x67, 0x6d, 0x6d, 0x61, 0x5f, 0x73, 0x73, 0x5f, 0x77, 0x61, 0x72, 0x70
        /*0062*/ 	.byte	0x73, 0x70, 0x65, 0x63, 0x69, 0x61, 0x6c, 0x69, 0x7a, 0x65, 0x64, 0x2e, 0x68, 0x70, 0x70, 0x00
	.type		__unnamed_1,@object
	.size		__unnamed_1,(.L_0 - __unnamed_1)
__unnamed_1:
        /*0072*/ 	.byte	0x76, 0x6f, 0x69, 0x64, 0x20, 0x63, 0x75, 0x74, 0x6c, 0x61, 0x73, 0x73, 0x3a, 0x3a, 0x67, 0x65
        /* <DEDUP_REMOVED lines=175> */
        /*0b72*/ 	.byte	0x5d, 0x00
.L_0:


//--------------------- .nv.shared._ZN7cutlass13device_kernelINS_4gemm6kernel13GemmUniversalIN4cute5tupleIJiiiiEEENS1_10collective13CollectiveMmaINS1_34MainloopSm90TmaGmmaWarpSpecializedILi6ENS5_IJNS4_1CILi1EEESB_SB_EEENS1_35KernelTmaWarpSpecializedCooperativeEEENS5_IJNSA_ILi256EEENSA_ILi64EEENSA_ILi128EEEEEEfNS5_IJlSB_lEEEfSJ_NS4_8TiledMMAINS4_8MMA_AtomIJNS4_4SM904GMMA29MMA_64x64x8_F32TF32TF32_SS_TNILNSN_7ScaleInE1ELSP_1EEEEEENS4_6LayoutINS5_IJNSA_ILi2EEESB_SB_EEENS5_IJSB_NSA_ILi0EEESV_EEEEENS5_IJNS4_10UnderscoreESY_SY_EEEEENS4_13SM90_TMA_LOADENS4_14ComposedLayoutINS4_7SwizzleILi3ELi4ELi3EEENS4_18smem_ptr_flag_bitsILi32EEENSS_INS5_IJNSA_ILi8EEENSA_ILi32EEEEEENS5_IJS18_SB_EEEEEEEvNS4_8identityES11_S1C_vS1D_EENS_8epilogue10collective6detail29Sm90TmaWarpSpecializedAdapterINS1G_15DefaultEpilogueIfSJ_SJ_NS1F_6thread17LinearCombinationIfLi1EffLNS1K_9ScaleType4KindE0ELNS_15FloatRoundStyleE2EfEENS1_15EpilogueDefaultEEEEEvvEEEEvNT_6ParamsE --------------------------
	.section	.nv.shared._ZN7cutlass13device_kernelINS_4gemm6kernel13GemmUniversalIN4cute5tupleIJiiiiEEENS1_10collective13CollectiveMmaINS1_34MainloopSm90TmaGmmaWarpSpecializedILi6ENS5_IJNS4_1CILi1EEESB_SB_EEENS1_35KernelTmaWarpSpecializedCooperativeEEENS5_IJNSA_ILi256EEENSA_ILi64EEENSA_ILi128EEEEEEfNS5_IJlSB_lEEEfSJ_NS4_8TiledMMAINS4_8MMA_AtomIJNS4_4SM904GMMA29MMA_64x64x8_F32TF32TF32_SS_TNILNSN_7ScaleInE1ELSP_1EEEEEENS4_6LayoutINS5_IJNSA_ILi2EEESB_SB_EEENS5_IJSB_NSA_ILi0EEESV_EEEEENS5_IJNS4_10UnderscoreESY_SY_EEEEENS4_13SM90_TMA_LOADENS4_14ComposedLayoutINS4_7SwizzleILi3ELi4ELi3EEENS4_18smem_ptr_flag_bitsILi32EEENSS_INS5_IJNSA_ILi8EEENSA_ILi32EEEEEENS5_IJS18_SB_EEEEEEEvNS4_8identityES11_S1C_vS1D_EENS_8epilogue10collective6detail29Sm90TmaWarpSpecializedAdapterINS1G_15DefaultEpilogueIfSJ_SJ_NS1F_6thread17LinearCombinationIfLi1EffLNS1K_9ScaleType4KindE0ELNS_15FloatRoundStyleE2EfEENS1_15EpilogueDefaultEEEEEvvEEEEvNT_6ParamsE,"aw",@nobits
	.sectionflags	@""
	.align	16
	.zero		1024


//--------------------- .nv.shared.reserved.0     --------------------------
	.section	.nv.shared.reserved.0,"aw",@nobits
	.weak		__nv_reservedSMEM_offset_0_alias
	.size		__nv_reservedSMEM_offset_0_alias, 0, 0
	.other		__nv_reservedSMEM_offset_0_alias,@"STO_CUDA_RESERVED_SHARED STV_DEFAULT"
__nv_reservedSMEM_offset_0_alias:
	.zero		0


//--------------------- .nv.global                --------------------------
	.section	.nv.global,"aw",@nobits
.nv.global:
	.type		_ZN40_INTERNAL_d24616d0_4_k_cu_c970ca67_292134cute1_E,@object
	.size		_ZN40_INTERNAL_d24616d0_4_k_cu_c970ca67_292134cute1_E,(_ZN40_INTERNAL_d24616d0_4_k_cu_c970ca67_292134cuda3std3__45__cpo6cbeginE - _ZN40_INTERNAL_d24616d0_4_k_cu_c970ca67_292134cute1_E)
_ZN40_INTERNAL_d24616d0_4_k_cu_c970ca67_292134cute1_E:
	.zero		1
	.type		_ZN40_INTERNAL_d24616d0_4_k_cu_c970ca67_292134cuda3std3__45__cpo6cbeginE,@object
	.size		_ZN40_INTERNAL_d24616d0_4_k_cu_c970ca67_292134cuda3std3__45__cpo6cbeginE,(_ZN40_INTERNAL_d24616d0_4_k_cu_c970ca67_292134cuda3std3__48in_placeE - _ZN40_INTERNAL_d24616d0_4_k_cu_c970ca67_292134cuda3std3__45__cpo6cbeginE)
_ZN40_INTERNAL_d24616d0_4_k_cu_c970ca67_292134cuda3std3__45__cpo6cbeginE:
	.zero		1
	.type		_ZN40_INTERNAL_d24616d0_4_k_cu_c970ca67_292134cuda3std3__48in_placeE,@object
	.size		_ZN40_INTERNAL_d24616d0_4_k_cu_c970ca67_292134cuda3std3__48in_placeE,(_ZN40_INTERNAL_d24616d0_4_k_cu_c970ca67_292134cuda3std6ranges3__45__cpo9iter_moveE - _ZN40_INTERNAL_d24616d0_4_k_cu_c970ca67_292134cuda3std3__48in_placeE)
_ZN40_INTERNAL_d24616d0_4_k_cu_c970ca67_292134cuda3std3__48in_placeE:
	.zero		1
	.type		_ZN40_INTERNAL_d24616d0_4_k_cu_c970ca67_292134cuda3std6ranges3__45__cpo9iter_moveE,@object
	.size		_ZN40_INTERNAL_d24616d0_4_k_cu_c970ca67_292134cuda3std6ranges3__45__cpo9iter_moveE,(_ZN40_INTERNAL_d24616d0_4_k_cu_c970ca67_292134cuda3std3__45__cpo5beginE - _ZN40_INTERNAL_d24616d0_4_k_cu_c970ca67_292134cuda3std6ranges3__45__cpo9iter_moveE)
_ZN40_INTERNAL_d24616d0_4_k_cu_c970ca67_292134cuda3std6ranges3__45__cpo9iter_moveE:
	.zero		1
	.type		_ZN40_INTERNAL_d24616d0_4_k_cu_c970ca67_292134cuda3std3__45__cpo5beginE,@object
	.size		_ZN40_INTERNAL_d24616d0_4_k_cu_c970ca67_292134cuda3std3__45__cpo5beginE,(_ZN40_INTERNAL_d24616d0_4_k_cu_c970ca67_292134cuda3std3__442_GLOBAL__N__d24616d0_4_k_cu_c970ca67_292136ignoreE - _ZN40_INTERNAL_d24616d0_4_k_cu_c970ca67_292134cuda3std3__45__cpo5beginE)
_ZN40_INTERNAL_d24616d0_4_k_cu_c970ca67_292134cuda3std3__45__cpo5beginE:
	.zero		1
	.type		_ZN40_INTERNAL_d24616d0_4_k_cu_c970ca67_292134cuda3std3__442_GLOBAL__N__d24616d0_4_k_cu_c970ca67_292136ignoreE,@object
	.size		_ZN40_INTERNAL_d24616d0_4_k_cu_c970ca67_292134cuda3std3__442_GLOBAL__N__d24616d0_4_k_cu_c970ca67_292136ignoreE,(_ZN40_INTERNAL_d24616d0_4_k_cu_c970ca67_292134cute7productE - _ZN40_INTERNAL_d24616d0_4_k_cu_c970ca67_292134cuda3std3__442_GLOBAL__N__d24616d0_4_k_cu_c970ca67_292136ignoreE)
_ZN40_INTERNAL_d24616d0_4_k_cu_c970ca67_292134cuda3std3__442_GLOBAL__N__d24616d0_4_k_cu_c970ca67_292136ignoreE:
	.zero		1
	.type		_ZN40_INTERNAL_d24616d0_4_k_cu_c970ca67_292134cute7productE,@object
	.size		_ZN40_INTERNAL_d24616d0_4_k_cu_c970ca67_292134cute7productE,(_ZN40_INTERNAL_d24616d0_4_k_cu_c970ca67_292134cuda3std3__45__cpo3endE - _ZN40_INTERNAL_d24616d0_4_k_cu_c970ca67_292134cute7productE)
_ZN40_INTERNAL_d24616d0_4_k_cu_c970ca67_292134cute7productE:
	.zero		1
	.type		_ZN40_INTERNAL_d24616d0_4_k_cu_c970ca67_292134cuda3std3__45__cpo3endE,@object
	.size		_ZN40_INTERNAL_d24616d0_4_k_cu_c970ca67_292134cuda3std3__45__cpo3endE,(_ZN40_INTERNAL_d24616d0_4_k_cu_c970ca67_292134cuda3std3__419piecewise_constructE - _ZN40_INTERNAL_d24616d0_4_k_cu_c970ca67_292134cuda3std3__45__cpo3endE)
_ZN40_INTERNAL_d24616d0_4_k_cu_c970ca67_292134cuda3std3__45__cpo3endE:
	.zero		1
	.type		_ZN40_INTERNAL_d24616d0_4_k_cu_c970ca67_292134cuda3std3__419piecewise_constructE,@object
	.size		_ZN40_INTERNAL_d24616d0_4_k_cu_c970ca67_292134cuda3std3__419piecewise_constructE,(_ZN40_INTERNAL_d24616d0_4_k_cu_c970ca67_292134cuda3std3__45__cpo4cendE - _ZN40_INTERNAL_d24616d0_4_k_cu_c970ca67_292134cuda3std3__419piecewise_constructE)
_ZN40_INTERNAL_d24616d0_4_k_cu_c970ca67_292134cuda3std3__419piecewise_constructE:
	.zero		1
	.type		_ZN40_INTERNAL_d24616d0_4_k_cu_c970ca67_292134cuda3std3__45__cpo4cendE,@object
	.size		_ZN40_INTERNAL_d24616d0_4_k_cu_c970ca67_292134cuda3std3__45__cpo4cendE,(_ZN40_INTERNAL_d24616d0_4_k_cu_c970ca67_292134cuda3std6ranges3__45__cpo4swapE - _ZN40_INTERNAL_d24616d0_4_k_cu_c970ca67_292134cuda3std3__45__cpo4cendE)
_ZN40_INTERNAL_d24616d0_4_k_cu_c970ca67_292134cuda3std3__45__cpo4cendE:
	.zero		1
	.type		_ZN40_INTERNAL_d24616d0_4_k_cu_c970ca67_292134cuda3std6ranges3__45__cpo4swapE,@object
	.size		_ZN40_INTERNAL_d24616d0_4_k_cu_c970ca67_292134cuda3std6ranges3__45__cpo4swapE,(.L_8 - _ZN40_INTERNAL_d24616d0_4_k_cu_c970ca67_292134cuda3std6ranges3__45__cpo4swapE)
_ZN40_INTERNAL_d24616d0_4_k_cu_c970ca67_292134cuda3std6ranges3__45__cpo4swapE:
	.zero		1
.L_8:


//--------------------- .nv.constant0._ZN7cutlass13device_kernelINS_4gemm6kernel13GemmUniversalIN4cute5tupleIJiiiiEEENS1_10collective13CollectiveMmaINS1_34MainloopSm90TmaGmmaWarpSpecializedILi6ENS5_IJNS4_1CILi1EEESB_SB_EEENS1_35KernelTmaWarpSpecializedCooperativeEEENS5_IJNSA_ILi256EEENSA_ILi64EEENSA_ILi128EEEEEEfNS5_IJlSB_lEEEfSJ_NS4_8TiledMMAINS4_8MMA_AtomIJNS4_4SM904GMMA29MMA_64x64x8_F32TF32TF32_SS_TNILNSN_7ScaleInE1ELSP_1EEEEEENS4_6LayoutINS5_IJNSA_ILi2EEESB_SB_EEENS5_IJSB_NSA_ILi0EEESV_EEEEENS5_IJNS4_10UnderscoreESY_SY_EEEEENS4_13SM90_TMA_LOADENS4_14ComposedLayoutINS4_7SwizzleILi3ELi4ELi3EEENS4_18smem_ptr_flag_bitsILi32EEENSS_INS5_IJNSA_ILi8EEENSA_ILi32EEEEEENS5_IJS18_SB_EEEEEEEvNS4_8identityES11_S1C_vS1D_EENS_8epilogue10collective6detail29Sm90TmaWarpSpecializedAdapterINS1G_15DefaultEpilogueIfSJ_SJ_NS1F_6thread17LinearCombinationIfLi1EffLNS1K_9ScaleType4KindE0ELNS_15FloatRoundStyleE2EfEENS1_15EpilogueDefaultEEEEEvvEEEEvNT_6ParamsE --------------------------
	.section	.nv.constant0._ZN7cutlass13device_kernelINS_4gemm6kernel13GemmUniversalIN4cute5tupleIJiiiiEEENS1_10collective13CollectiveMmaINS1_34MainloopSm90TmaGmmaWarpSpecializedILi6ENS5_IJNS4_1CILi1EEESB_SB_EEENS1_35KernelTmaWarpSpecializedCooperativeEEENS5_IJNSA_ILi256EEENSA_ILi64EEENSA_ILi128EEEEEEfNS5_IJlSB_lEEEfSJ_NS4_8TiledMMAINS4_8MMA_AtomIJNS4_4SM904GMMA29MMA_64x64x8_F32TF32TF32_SS_TNILNSN_7ScaleInE1ELSP_1EEEEEENS4_6LayoutINS5_IJNSA_ILi2EEESB_SB_EEENS5_IJSB_NSA_ILi0EEESV_EEEEENS5_IJNS4_10UnderscoreESY_SY_EEEEENS4_13SM90_TMA_LOADENS4_14ComposedLayoutINS4_7SwizzleILi3ELi4ELi3EEENS4_18smem_ptr_flag_bitsILi32EEENSS_INS5_IJNSA_ILi8EEENSA_ILi32EEEEEENS5_IJS18_SB_EEEEEEEvNS4_8identityES11_S1C_vS1D_EENS_8epilogue10collective6detail29Sm90TmaWarpSpecializedAdapterINS1G_15DefaultEpilogueIfSJ_SJ_NS1F_6thread17LinearCombinationIfLi1EffLNS1K_9ScaleType4KindE0ELNS_15FloatRoundStyleE2EfEENS1_15EpilogueDefaultEEEEEvvEEEEvNT_6ParamsE,"a",@progbits
	.sectionflags	@""
	.align	4
.nv.constant0._ZN7cutlass13device_kernelINS_4gemm6kernel13GemmUniversalIN4cute5tupleIJiiiiEEENS1_10collective13CollectiveMmaINS1_34MainloopSm90TmaGmmaWarpSpecializedILi6ENS5_IJNS4_1CILi1EEESB_SB_EEENS1_35KernelTmaWarpSpecializedCooperativeEEENS5_IJNSA_ILi256EEENSA_ILi64EEENSA_ILi128EEEEEEfNS5_IJlSB_lEEEfSJ_NS4_8TiledMMAINS4_8MMA_AtomIJNS4_4SM904GMMA29MMA_64x64x8_F32TF32TF32_SS_TNILNSN_7ScaleInE1ELSP_1EEEEEENS4_6LayoutINS5_IJNSA_ILi2EEESB_SB_EEENS5_IJSB_NSA_ILi0EEESV_EEEEENS5_IJNS4_10UnderscoreESY_SY_EEEEENS4_13SM90_TMA_LOADENS4_14ComposedLayoutINS4_7SwizzleILi3ELi4ELi3EEENS4_18smem_ptr_flag_bitsILi32EEENSS_INS5_IJNSA_ILi8EEENSA_ILi32EEEEEENS5_IJS18_SB_EEEEEEEvNS4_8identityES11_S1C_vS1D_EENS_8epilogue10collective6detail29Sm90TmaWarpSpecializedAdapterINS1G_15DefaultEpilogueIfSJ_SJ_NS1F_6thread17LinearCombinationIfLi1EffLNS1K_9ScaleType4KindE0ELNS_15FloatRoundStyleE2EfEENS1_15EpilogueDefaultEEEEEvvEEEEvNT_6ParamsE:
	.zero		1664


//--------------------- SYMBOLS --------------------------

	.type		.nv.reservedSmem.offset0,@object
	.size		.nv.reservedSmem.offset0,0x4
	.type		__assertfail,@function
